	.target	sm_90a

	.elftype	@"ET_EXEC"


//--------------------- .note.nv.tkinfo           --------------------------
	.section	.note.nv.tkinfo,"",@"SHT_NOTE"
	.sectionflags	@"SHF_NOTE_NV_TKINFO"
	.tkinfo
        /*0018*/ 	.word	0x00000002
        /*0030*/ 	.string	""
        /*0030*/ 	.string	"ptxas"
        /*0030*/ 	.string	"Cuda compilation tools, release 13.0, V13.0.88"
        /*0030*/ 	.string	"Build cuda_13.0.r13.0/compiler.36424714_0"
        /*0030*/ 	.string	"-arch sm_90a -m 64 "



//--------------------- .note.nv.cuinfo           --------------------------
	.section	.note.nv.cuinfo,"",@"SHT_NOTE"
	.sectionflags	@"SHF_NOTE_NV_CUINFO"
        /*0018*/ 	.short	0x0002
        /*001a*/ 	.short	0x005a
        /*001c*/ 	.short	0x0082
	.zero		2


//--------------------- .nv.info                  --------------------------
	.section	.nv.info,"",@"SHT_CUDA_INFO"
	.align	4


	//----- nvinfo : EIATTR_REGCOUNT
	.align		4
        /*0000*/ 	.byte	0x04, 0x2f
        /*0002*/ 	.short	(.L_15 - .L_14)
	.align		4
.L_14:
        /*0004*/ 	.word	index@(_ZN7cutlass13device_kernelINS_4gemm6kernel13GemmUniversalIN4cute5tupleIJiiiiEEENS1_10collective13CollectiveMmaINS1_34MainloopSm90TmaGmmaWarpSpecializedILi9ENS5_IJNS4_1CILi1EEESB_SB_EEENS1_35KernelTmaWarpSpecializedCooperativeEEENS5_IJNSA_ILi128EEENSA_ILi64EEESG_EEENS_10bfloat16_tENS5_IJlSB_lEEESI_NS5_IJSB_llEEENS4_8TiledMMAINS4_8MMA_AtomIJNS4_4SM904GMMA27MMA_64x64x16_F32BF16BF16_SSILNSO_5MajorE0ELSQ_1ELNSO_7ScaleInE1ELSR_1EEEEEENS4_6LayoutINS5_IJNSA_ILi2EEESB_SB_EEENS5_IJSB_NSA_ILi0EEESX_EEEEENS5_IJNS4_10UnderscoreES10_S10_EEEEENS4_13SM90_TMA_LOADENS4_14ComposedLayoutINS4_7SwizzleILi3ELi4ELi3EEENS4_18smem_ptr_flag_bitsILi16EEENSU_INS5_IJNSA_ILi8EEESG_EEENS5_IJSG_SB_EEEEEEEvNS4_8identityES13_NS14_IS16_S18_NSU_INS5_IJSG_S19_EEENS5_IJSB_SG_EEEEEEEvS1E_EENS_8epilogue10collective6detail29Sm90TmaWarpSpecializedAdapterINS1L_15DefaultEpilogueISI_SJ_SJ_NS1K_6thread17LinearCombinationISI_Li1EffLNS1P_9ScaleType4KindE0ELNS_15FloatRoundStyleE2ESI_EENS1_15EpilogueDefaultEEEEEvvEEEEvNT_6ParamsE)
        /*0008*/ 	.word	0x000000a8


	//----- nvinfo : EIATTR_FRAME_SIZE
	.align		4
.L_15:
        /*000c*/ 	.byte	0x04, 0x11
        /*000e*/ 	.short	(.L_17 - .L_16)
	.align		4
.L_16:
        /*0010*/ 	.word	index@(_ZN7cutlass13device_kernelINS_4gemm6kernel13GemmUniversalIN4cute5tupleIJiiiiEEENS1_10collective13CollectiveMmaINS1_34MainloopSm90TmaGmmaWarpSpecializedILi9ENS5_IJNS4_1CILi1EEESB_SB_EEENS1_35KernelTmaWarpSpecializedCooperativeEEENS5_IJNSA_ILi128EEENSA_ILi64EEESG_EEENS_10bfloat16_tENS5_IJlSB_lEEESI_NS5_IJSB_llEEENS4_8TiledMMAINS4_8MMA_AtomIJNS4_4SM904GMMA27MMA_64x64x16_F32BF16BF16_SSILNSO_5MajorE0ELSQ_1ELNSO_7ScaleInE1ELSR_1EEEEEENS4_6LayoutINS5_IJNSA_ILi2EEESB_SB_EEENS5_IJSB_NSA_ILi0EEESX_EEEEENS5_IJNS4_10UnderscoreES10_S10_EEEEENS4_13SM90_TMA_LOADENS4_14ComposedLayoutINS4_7SwizzleILi3ELi4ELi3EEENS4_18smem_ptr_flag_bitsILi16EEENSU_INS5_IJNSA_ILi8EEESG_EEENS5_IJSG_SB_EEEEEEEvNS4_8identityES13_NS14_IS16_S18_NSU_INS5_IJSG_S19_EEENS5_IJSB_SG_EEEEEEEvS1E_EENS_8epilogue10collective6detail29Sm90TmaWarpSpecializedAdapterINS1L_15DefaultEpilogueISI_SJ_SJ_NS1K_6thread17LinearCombinationISI_Li1EffLNS1P_9ScaleType4KindE0ELNS_15FloatRoundStyleE2ESI_EENS1_15EpilogueDefaultEEEEEvvEEEEvNT_6ParamsE)
        /*0014*/ 	.word	0x00000000


	//----- nvinfo : EIATTR_MIN_STACK_SIZE
	.align		4
.L_17:
        /*0018*/ 	.byte	0x04, 0x12
        /*001a*/ 	.short	(.L_19 - .L_18)
	.align		4
.L_18:
        /*001c*/ 	.word	index@(_ZN7cutlass13device_kernelINS_4gemm6kernel13GemmUniversalIN4cute5tupleIJiiiiEEENS1_10collective13CollectiveMmaINS1_34MainloopSm90TmaGmmaWarpSpecializedILi9ENS5_IJNS4_1CILi1EEESB_SB_EEENS1_35KernelTmaWarpSpecializedCooperativeEEENS5_IJNSA_ILi128EEENSA_ILi64EEESG_EEENS_10bfloat16_tENS5_IJlSB_lEEESI_NS5_IJSB_llEEENS4_8TiledMMAINS4_8MMA_AtomIJNS4_4SM904GMMA27MMA_64x64x16_F32BF16BF16_SSILNSO_5MajorE0ELSQ_1ELNSO_7ScaleInE1ELSR_1EEEEEENS4_6LayoutINS5_IJNSA_ILi2EEESB_SB_EEENS5_IJSB_NSA_ILi0EEESX_EEEEENS5_IJNS4_10UnderscoreES10_S10_EEEEENS4_13SM90_TMA_LOADENS4_14ComposedLayoutINS4_7SwizzleILi3ELi4ELi3EEENS4_18smem_ptr_flag_bitsILi16EEENSU_INS5_IJNSA_ILi8EEESG_EEENS5_IJSG_SB_EEEEEEEvNS4_8identityES13_NS14_IS16_S18_NSU_INS5_IJSG_S19_EEENS5_IJSB_SG_EEEEEEEvS1E_EENS_8epilogue10collective6detail29Sm90TmaWarpSpecializedAdapterINS1L_15DefaultEpilogueISI_SJ_SJ_NS1K_6thread17LinearCombinationISI_Li1EffLNS1P_9ScaleType4KindE0ELNS_15FloatRoundStyleE2ESI_EENS1_15EpilogueDefaultEEEEEvvEEEEvNT_6ParamsE)
        /*0020*/ 	.word	0x00000000
.L_19:


//--------------------- .nv.compat                --------------------------
	.section	.nv.compat,"",@"SHT_CUDA_COMPAT_INFO"
	.align	4
        /*0000*/ 	.byte	0x02, 0x09, 0x01, 0x00, 0x02, 0x02, 0x04, 0x00, 0x02, 0x05, 0x05, 0x00, 0x03, 0x07, 0x01, 0x01
        /*0010*/ 	.byte	0x02, 0x03, 0x01, 0x00, 0x02, 0x06, 0x01, 0x00, 0x04, 0x0b, 0x08, 0x00, 0x00, 0x00, 0x00, 0x00
        /*0020*/ 	.byte	0x00, 0x00, 0x00, 0x00


//--------------------- .nv.info._ZN7cutlass13device_kernelINS_4gemm6kernel13GemmUniversalIN4cute5tupleIJiiiiEEENS1_10collective13CollectiveMmaINS1_34MainloopSm90TmaGmmaWarpSpecializedILi9ENS5_IJNS4_1CILi1EEESB_SB_EEENS1_35KernelTmaWarpSpecializedCooperativeEEENS5_IJNSA_ILi128EEENSA_ILi64EEESG_EEENS_10bfloat16_tENS5_IJlSB_lEEESI_NS5_IJSB_llEEENS4_8TiledMMAINS4_8MMA_AtomIJNS4_4SM904GMMA27MMA_64x64x16_F32BF16BF16_SSILNSO_5MajorE0ELSQ_1ELNSO_7ScaleInE1ELSR_1EEEEEENS4_6LayoutINS5_IJNSA_ILi2EEESB_SB_EEENS5_IJSB_NSA_ILi0EEESX_EEEEENS5_IJNS4_10UnderscoreES10_S10_EEEEENS4_13SM90_TMA_LOADENS4_14ComposedLayoutINS4_7SwizzleILi3ELi4ELi3EEENS4_18smem_ptr_flag_bitsILi16EEENSU_INS5_IJNSA_ILi8EEESG_EEENS5_IJSG_SB_EEEEEEEvNS4_8identityES13_NS14_IS16_S18_NSU_INS5_IJSG_S19_EEENS5_IJSB_SG_EEEEEEEvS1E_EENS_8epilogue10collective6detail29Sm90TmaWarpSpecializedAdapterINS1L_15DefaultEpilogueISI_SJ_SJ_NS1K_6thread17LinearCombinationISI_Li1EffLNS1P_9ScaleType4KindE0ELNS_15FloatRoundStyleE2ESI_EENS1_15EpilogueDefaultEEEEEvvEEEEvNT_6ParamsE --------------------------
	.section	.nv.info._ZN7cutlass13device_kernelINS_4gemm6kernel13GemmUniversalIN4cute5tupleIJiiiiEEENS1_10collective13CollectiveMmaINS1_34MainloopSm90TmaGmmaWarpSpecializedILi9ENS5_IJNS4_1CILi1EEESB_SB_EEENS1_35KernelTmaWarpSpecializedCooperativeEEENS5_IJNSA_ILi128EEENSA_ILi64EEESG_EEENS_10bfloat16_tENS5_IJlSB_lEEESI_NS5_IJSB_llEEENS4_8TiledMMAINS4_8MMA_AtomIJNS4_4SM904GMMA27MMA_64x64x16_F32BF16BF16_SSILNSO_5MajorE0ELSQ_1ELNSO_7ScaleInE1ELSR_1EEEEEENS4_6LayoutINS5_IJNSA_ILi2EEESB_SB_EEENS5_IJSB_NSA_ILi0EEESX_EEEEENS5_IJNS4_10UnderscoreES10_S10_EEEEENS4_13SM90_TMA_LOADENS4_14ComposedLayoutINS4_7SwizzleILi3ELi4ELi3EEENS4_18smem_ptr_flag_bitsILi16EEENSU_INS5_IJNSA_ILi8EEESG_EEENS5_IJSG_SB_EEEEEEEvNS4_8identityES13_NS14_IS16_S18_NSU_INS5_IJSG_S19_EEENS5_IJSB_SG_EEEEEEEvS1E_EENS_8epilogue10collective6detail29Sm90TmaWarpSpecializedAdapterINS1L_15DefaultEpilogueISI_SJ_SJ_NS1K_6thread17LinearCombinationISI_Li1EffLNS1P_9ScaleType4KindE0ELNS_15FloatRoundStyleE2ESI_EENS1_15EpilogueDefaultEEEEEvvEEEEvNT_6ParamsE,"",@"SHT_CUDA_INFO"
	.sectionflags	@""
	.align	4


	//----- nvinfo : EIATTR_CUDA_API_VERSION
	.align		4
        /*0000*/ 	.byte	0x04, 0x37
        /*0002*/ 	.short	(.L_21 - .L_20)
.L_20:
        /*0004*/ 	.word	0x00000082


	//----- nvinfo : EIATTR_KPARAM_INFO
	.align		4
.L_21:
        /*0008*/ 	.byte	0x04, 0x17
        /*000a*/ 	.short	(.L_23 - .L_22)
.L_22:
        /*000c*/ 	.word	0x00000000
        /*0010*/ 	.short	0x0000
        /*0012*/ 	.short	0x0070
        /*0014*/ 	.byte	0x00, 0xf0, 0x01, 0x10


	//----- nvinfo : EIATTR_SPARSE_MMA_MASK
	.align		4
.L_23:
        /*0018*/ 	.byte	0x03, 0x50
        /*001a*/ 	.short	0x0000


	//----- nvinfo : EIATTR_MAXREG_COUNT
	.align		4
        /*001c*/ 	.byte	0x03, 0x1b
        /*001e*/ 	.short	0x00a8


	//----- nvinfo : EIATTR_NUM_BARRIERS
	.align		4
        /*0020*/ 	.byte	0x02, 0x4c
        /*0022*/ 	.byte	0x01
	.zero		1


	//----- nvinfo : EIATTR_EXTERNS
	.align		4
        /*0024*/ 	.byte	0x04, 0x0f
        /*0026*/ 	.short	(.L_25 - .L_24)


	//   ....[0]....
	.align		4
.L_24:
        /*0028*/ 	.word	index@(__assertfail)


	//----- nvinfo : EIATTR_MERCURY_ISA_VERSION
	.align		4
.L_25:
        /*002c*/ 	.byte	0x03, 0x5f
        /*002e*/ 	.short	0x0101


	//----- nvinfo : EIATTR_INT_WARP_WIDE_INSTR_OFFSETS
	.align		4
        /*0030*/ 	.byte	0x04, 0x31
        /*0032*/ 	.short	(.L_27 - .L_26)


	//   ....[0]....
.L_26:
        /*0034*/ 	.word	0x00000480


	//   ....[1]....
        /*0038*/ 	.word	0x000004b0


	//   ....[2]....
        /*003c*/ 	.word	0x00000590


	//----- nvinfo : EIATTR_COOP_GROUP_MASK_REGIDS
	.align		4
.L_27:
        /*0040*/ 	.byte	0x04, 0x29
        /*0042*/ 	.short	(.L_29 - .L_28)


	//   ....[0]....
.L_28:
        /*0044*/ 	.word	0xffffffff


	//   ....[1]....
        /*0048*/ 	.word	0xffffffff


	//   ....[2]....
        /*004c*/ 	.word	0xffffffff


	//   ....[3]....
        /*0050*/ 	.word	0xffffffff


	//   ....[4]....
        /*0054*/ 	.word	0xffffffff


	//----- nvinfo : EIATTR_COOP_GROUP_INSTR_OFFSETS
	.align		4
.L_29:
        /*0058*/ 	.byte	0x04, 0x28
        /*005a*/ 	.short	(.L_31 - .L_30)


	//   ....[0]....
.L_30:
        /*005c*/ 	.word	0x00000060


	//   ....[1]....
        /*0060*/ 	.word	0x00000070


	//   ....[2]....
        /*0064*/ 	.word	0x00000130


	//   ....[3]....
        /*0068*/ 	.word	0x00000390


	//   ....[4]....
        /*006c*/ 	.word	0x00001040


	//----- nvinfo : EIATTR_REG_RECONFIG
	.align		4
.L_31:
        /*0070*/ 	.byte	0x01, 0x54
	.zero		2


	//----- nvinfo : EIATTR_SYSCALL_OFFSETS
	.align		4
        /*0074*/ 	.byte	0x04, 0x46
        /*0076*/ 	.short	(.L_33 - .L_32)


	//   ....[0]....
.L_32:
        /*0078*/ 	.word	0x00001200


	//----- nvinfo : EIATTR_MBARRIER_INSTR_OFFSETS
	.align		4
.L_33:
        /*007c*/ 	.byte	0x04, 0x39
        /*007e*/ 	.short	(.L_35 - .L_34)


	//   ....[0]....
.L_34:
        /*0080*/ 	.word	0x00000250
        /*0084*/ 	.word	0x000000ff
        /*0088*/ 	.word	0x00000000
        /*008c*/ 	.short	0x0100
        /*008e*/ 	.byte	0x08
	.zero		1


	//   ....[1]....
        /*0090*/ 	.word	0x00000260
        /*0094*/ 	.word	0x000000ff
        /*0098*/ 	.word	0x00000048
        /*009c*/ 	.short	0x0100
        /*009e*/ 	.byte	0x08
	.zero		1


	//   ....[2]....
        /*00a0*/ 	.word	0x00000270
        /*00a4*/ 	.word	0x000000ff
        /*00a8*/ 	.word	0x00000008
        /*00ac*/ 	.short	0x0100
        /*00ae*/ 	.byte	0x08
	.zero		1


	//   ....[3]....
        /*00b0*/ 	.word	0x00000280
        /*00b4*/ 	.word	0x000000ff
        /*00b8*/ 	.word	0x00000050
        /*00bc*/ 	.short	0x0100
        /*00be*/ 	.byte	0x08
	.zero		1


	//   ....[4]....
        /*00c0*/ 	.word	0x00000290
        /*00c4*/ 	.word	0x000000ff
        /*00c8*/ 	.word	0x00000010
        /*00cc*/ 	.short	0x0100
        /*00ce*/ 	.byte	0x08
	.zero		1


	//   ....[5]....
        /*00d0*/ 	.word	0x000002a0
        /*00d4*/ 	.word	0x000000ff
        /*00d8*/ 	.word	0x00000058
        /*00dc*/ 	.short	0x0100
        /*00de*/ 	.byte	0x08
	.zero		1


	//   ....[6]....
        /*00e0*/ 	.word	0x000002b0
        /*00e4*/ 	.word	0x000000ff
        /*00e8*/ 	.word	0x00000018
        /*00ec*/ 	.short	0x0100
        /*00ee*/ 	.byte	0x08
	.zero		1


	//   ....[7]....
        /*00f0*/ 	.word	0x000002c0
        /*00f4*/ 	.word	0x000000ff
        /*00f8*/ 	.word	0x00000060
        /*00fc*/ 	.short	0x0100
        /*00fe*/ 	.byte	0x08
	.zero		1


	//   ....[8]....
        /*0100*/ 	.word	0x000002d0
        /*0104*/ 	.word	0x000000ff
        /*0108*/ 	.word	0x00000020
        /*010c*/ 	.short	0x0100
        /*010e*/ 	.byte	0x08
	.zero		1


	//   ....[9]....
        /*0110*/ 	.word	0x000002e0
        /*0114*/ 	.word	0x000000ff
        /*0118*/ 	.word	0x00000068
        /*011c*/ 	.short	0x0100
        /*011e*/ 	.byte	0x08
	.zero		1


	//   ....[10]....
        /*0120*/ 	.word	0x000002f0
        /*0124*/ 	.word	0x000000ff
        /*0128*/ 	.word	0x00000028
        /*012c*/ 	.short	0x0100
        /*012e*/ 	.byte	0x08
	.zero		1


	//   ....[11]....
        /*0130*/ 	.word	0x00000300
        /*0134*/ 	.word	0x000000ff
        /*0138*/ 	.word	0x00000070
        /*013c*/ 	.short	0x0100
        /*013e*/ 	.byte	0x08
	.zero		1


	//   ....[12]....
        /*0140*/ 	.word	0x00000310
        /*0144*/ 	.word	0x000000ff
        /*0148*/ 	.word	0x00000030
        /*014c*/ 	.short	0x0100
        /*014e*/ 	.byte	0x08
	.zero		1


	//   ....[13]....
        /*0150*/ 	.word	0x00000320
        /*0154*/ 	.word	0x000000ff
        /*0158*/ 	.word	0x00000078
        /*015c*/ 	.short	0x0100
        /*015e*/ 	.byte	0x08
	.zero		1


	//   ....[14]....
        /*0160*/ 	.word	0x00000330
        /*0164*/ 	.word	0x000000ff
        /*0168*/ 	.word	0x00000038
        /*016c*/ 	.short	0x0100
        /*016e*/ 	.byte	0x08
	.zero		1


	//   ....[15]....
        /*0170*/ 	.word	0x00000340
        /*0174*/ 	.word	0x000000ff
        /*0178*/ 	.word	0x00000080
        /*017c*/ 	.short	0x0100
        /*017e*/ 	.byte	0x08
	.zero		1


	//   ....[16]....
        /*0180*/ 	.word	0x00000350
        /*0184*/ 	.word	0x000000ff
        /*0188*/ 	.word	0x00000040
        /*018c*/ 	.short	0x0100
        /*018e*/ 	.byte	0x08
	.zero		1


	//   ....[17]....
        /*0190*/ 	.word	0x00000360
        /*0194*/ 	.word	0x000000ff
        /*0198*/ 	.word	0x00000088
        /*019c*/ 	.short	0x0100
        /*019e*/ 	.byte	0x08
	.zero		1


	//   ....[18]....
        /*01a0*/ 	.word	0x00000600
        /*01a4*/ 	.word	0x000000ff
        /*01a8*/ 	.word	0x000000a0
        /*01ac*/ 	.short	0x0100
        /*01ae*/ 	.byte	0x06
	.zero		1


	//   ....[19]....
        /*01b0*/ 	.word	0x00000660
        /*01b4*/ 	.word	0x000000ff
        /*01b8*/ 	.word	0x000000a8
        /*01bc*/ 	.short	0x0100
        /*01be*/ 	.byte	0x06
	.zero		1


	//   ....[20]....
        /*01c0*/ 	.word	0x00001280
        /*01c4*/ 	.word	0x00000003
        /*01c8*/ 	.word	0x00000000
        /*01cc*/ 	.short	0x010a
        /*01ce*/ 	.byte	0x3f
	.zero		1


	//   ....[21]....
        /*01d0*/ 	.word	0x000012c0
        /*01d4*/ 	.word	0x00000003
        /*01d8*/ 	.word	0x00000000
        /*01dc*/ 	.short	0x010a
        /*01de*/ 	.byte	0x3f
	.zero		1


	//   ....[22]....
        /*01e0*/ 	.word	0x00001650
        /*01e4*/ 	.word	0x000000ff
        /*01e8*/ 	.word	0x00000000
        /*01ec*/ 	.short	0x010a
        /*01ee*/ 	.byte	0x08
	.zero		1


	//   ....[23]....
        /*01f0*/ 	.word	0x00001690
        /*01f4*/ 	.word	0x000000ff
        /*01f8*/ 	.word	0x00000000
        /*01fc*/ 	.short	0x010a
        /*01fe*/ 	.byte	0x08
	.zero		1


	//   ....[24]....
        /*0200*/ 	.word	0x000018f0
        /*0204*/ 	.word	0x000000ff
        /*0208*/ 	.word	0x00000000
        /*020c*/ 	.short	0x0101
        /*020e*/ 	.byte	0x08
	.zero		1


	//   ....[25]....
        /*0210*/ 	.word	0x00001af0
        /*0214*/ 	.word	0x000000ff
        /*0218*/ 	.word	0x00000000
        /*021c*/ 	.short	0x0101
        /*021e*/ 	.byte	0x06
	.zero		1


	//   ....[26]....
        /*0220*/ 	.word	0x00005080
        /*0224*/ 	.word	0x0000000e
        /*0228*/ 	.word	0x00000048
        /*022c*/ 	.short	0x010a
        /*022e*/ 	.byte	0x3f
	.zero		1


	//   ....[27]....
        /*0230*/ 	.word	0x00005400
        /*0234*/ 	.word	0x00000006
        /*0238*/ 	.word	0x000000a8
        /*023c*/ 	.short	0x0101
        /*023e*/ 	.byte	0x3f
	.zero		1


	//   ....[28]....
        /*0240*/ 	.word	0x00005b30
        /*0244*/ 	.word	0x00000007
        /*0248*/ 	.word	0x00000000
        /*024c*/ 	.short	0x010a
        /*024e*/ 	.byte	0x3f
	.zero		1


	//   ....[29]....
        /*0250*/ 	.word	0x00005bb0
        /*0254*/ 	.word	0x00000009
        /*0258*/ 	.word	0x00000000
        /*025c*/ 	.short	0x010a
        /*025e*/ 	.byte	0x3f
	.zero		1


	//   ....[30]....
        /*0260*/ 	.word	0x00005c40
        /*0264*/ 	.word	0x00000006
        /*0268*/ 	.word	0x00000000
        /*026c*/ 	.short	0x010a
        /*026e*/ 	.byte	0x3f
	.zero		1


	//   ....[31]....
        /*0270*/ 	.word	0x00005cd0
        /*0274*/ 	.word	0x00000009
        /*0278*/ 	.word	0x00000000
        /*027c*/ 	.short	0x010a
        /*027e*/ 	.byte	0x3f
	.zero		1


	//   ....[32]....
        /*0280*/ 	.word	0x00005d60
        /*0284*/ 	.word	0x00000006
        /*0288*/ 	.word	0x00000000
        /*028c*/ 	.short	0x010a
        /*028e*/ 	.byte	0x3f
	.zero		1


	//   ....[33]....
        /*0290*/ 	.word	0x00005df0
        /*0294*/ 	.word	0x00000009
        /*0298*/ 	.word	0x00000000
        /*029c*/ 	.short	0x010a
        /*029e*/ 	.byte	0x3f
	.zero		1


	//   ....[34]....
        /*02a0*/ 	.word	0x00005e80
        /*02a4*/ 	.word	0x00000006
        /*02a8*/ 	.word	0x00000000
        /*02ac*/ 	.short	0x010a
        /*02ae*/ 	.byte	0x3f
	.zero		1


	//   ....[35]....
        /*02b0*/ 	.word	0x00005f10
        /*02b4*/ 	.word	0x00000009
        /*02b8*/ 	.word	0x00000000
        /*02bc*/ 	.short	0x010a
        /*02be*/ 	.byte	0x3f
	.zero		1


	//   ....[36]....
        /*02c0*/ 	.word	0x00005fa0
        /*02c4*/ 	.word	0x00000003
        /*02c8*/ 	.word	0x00000000
        /*02cc*/ 	.short	0x010a
        /*02ce*/ 	.byte	0x3f
	.zero		1


	//   ....[37]....
        /*02d0*/ 	.word	0x00006000
        /*02d4*/ 	.word	0x00000003
        /*02d8*/ 	.word	0x00000000
        /*02dc*/ 	.short	0x010a
        /*02de*/ 	.byte	0x3f
	.zero		1


	//   ....[38]....
        /*02e0*/ 	.word	0x00006060
        /*02e4*/ 	.word	0x00000004
        /*02e8*/ 	.word	0x00000000
        /*02ec*/ 	.short	0x010a
        /*02ee*/ 	.byte	0x3f
	.zero		1


	//   ....[39]....
        /*02f0*/ 	.word	0x00006130
        /*02f4*/ 	.word	0x0000000e
        /*02f8*/ 	.word	0x00000048
        /*02fc*/ 	.short	0x010a
        /*02fe*/ 	.byte	0x3f
	.zero		1


	//   ....[40]....
        /*0300*/ 	.word	0x00006200
        /*0304*/ 	.word	0x00000007
        /*0308*/ 	.word	0x00000000
        /*030c*/ 	.short	0x010a
        /*030e*/ 	.byte	0x3f
	.zero		1


	//   ....[41]....
        /*0310*/ 	.word	0x00006250
        /*0314*/ 	.word	0x00000009
        /*0318*/ 	.word	0x00000000
        /*031c*/ 	.short	0x010a
        /*031e*/ 	.byte	0x3f
	.zero		1


	//   ....[42]....
        /*0320*/ 	.word	0x000062a0
        /*0324*/ 	.word	0x00000006
        /*0328*/ 	.word	0x00000000
        /*032c*/ 	.short	0x010a
        /*032e*/ 	.byte	0x3f
	.zero		1


	//   ....[43]....
        /*0330*/ 	.word	0x000062f0
        /*0334*/ 	.word	0x00000009
        /*0338*/ 	.word	0x00000000
        /*033c*/ 	.short	0x010a
        /*033e*/ 	.byte	0x3f
	.zero		1


	//   ....[44]....
        /*0340*/ 	.word	0x00006340
        /*0344*/ 	.word	0x00000006
        /*0348*/ 	.word	0x00000000
        /*034c*/ 	.short	0x010a
        /*034e*/ 	.byte	0x3f
	.zero		1


	//   ....[45]....
        /*0350*/ 	.word	0x00006390
        /*0354*/ 	.word	0x00000009
        /*0358*/ 	.word	0x00000000
        /*035c*/ 	.short	0x010a
        /*035e*/ 	.byte	0x3f
	.zero		1


	//   ....[46]....
        /*0360*/ 	.word	0x000063e0
        /*0364*/ 	.word	0x00000006
        /*0368*/ 	.word	0x00000000
        /*036c*/ 	.short	0x010a
        /*036e*/ 	.byte	0x3f
	.zero		1


	//   ....[47]....
        /*0370*/ 	.word	0x00006430
        /*0374*/ 	.word	0x00000009
        /*0378*/ 	.word	0x00000000
        /*037c*/ 	.short	0x010a
        /*037e*/ 	.byte	0x3f
	.zero		1


	//----- nvinfo : EIATTR_NUM_MBARRIERS
	.align		4
.L_35:
        /*0380*/ 	.byte	0x03, 0x38
        /*0382*/ 	.short	0x0014


	//----- nvinfo : EIATTR_EXIT_INSTR_OFFSETS
	.align		4
        /*0384*/ 	.byte	0x04, 0x1c
        /*0386*/ 	.short	(.L_37 - .L_36)


	//   ....[0]....
.L_36:
        /*0388*/ 	.word	0x000006b0


	//   ....[1]....
        /*038c*/ 	.word	0x00000f70


	//   ....[2]....
        /*0390*/ 	.word	0x000046f0


	//   ....[3]....
        /*0394*/ 	.word	0x00004d20


	//   ....[4]....
        /*0398*/ 	.word	0x00005ff0


	//----- nvinfo : EIATTR_MAX_THREADS
	.align		4
.L_37:
        /*039c*/ 	.byte	0x04, 0x05
        /*039e*/ 	.short	(.L_39 - .L_38)
.L_38:
        /*03a0*/ 	.word	0x00000180
        /*03a4*/ 	.word	0x00000001
        /*03a8*/ 	.word	0x00000001


	//----- nvinfo : EIATTR_CRS_STACK_SIZE
	.align		4
.L_39:
        /*03ac*/ 	.byte	0x04, 0x1e
        /*03ae*/ 	.short	(.L_41 - .L_40)
.L_40:
        /*03b0*/ 	.word	0x00000000


	//----- nvinfo : EIATTR_CBANK_PARAM_SIZE
	.align		4
.L_41:
        /*03b4*/ 	.byte	0x03, 0x19
        /*03b6*/ 	.short	0x0470


	//----- nvinfo : EIATTR_PARAM_CBANK
	.align		4
        /*03b8*/ 	.byte	0x04, 0x0a
        /*03ba*/ 	.short	(.L_43 - .L_42)
	.align		4
.L_42:
        /*03bc*/ 	.word	index@(.nv.constant0._ZN7cutlass13device_kernelINS_4gemm6kernel13GemmUniversalIN4cute5tupleIJiiiiEEENS1_10collective13CollectiveMmaINS1_34MainloopSm90TmaGmmaWarpSpecializedILi9ENS5_IJNS4_1CILi1EEESB_SB_EEENS1_35KernelTmaWarpSpecializedCooperativeEEENS5_IJNSA_ILi128EEENSA_ILi64EEESG_EEENS_10bfloat16_tENS5_IJlSB_lEEESI_NS5_IJSB_llEEENS4_8TiledMMAINS4_8MMA_AtomIJNS4_4SM904GMMA27MMA_64x64x16_F32BF16BF16_SSILNSO_5MajorE0ELSQ_1ELNSO_7ScaleInE1ELSR_1EEEEEENS4_6LayoutINS5_IJNSA_ILi2EEESB_SB_EEENS5_IJSB_NSA_ILi0EEESX_EEEEENS5_IJNS4_10UnderscoreES10_S10_EEEEENS4_13SM90_TMA_LOADENS4_14ComposedLayoutINS4_7SwizzleILi3ELi4ELi3EEENS4_18smem_ptr_flag_bitsILi16EEENSU_INS5_IJNSA_ILi8EEESG_EEENS5_IJSG_SB_EEEEEEEvNS4_8identityES13_NS14_IS16_S18_NSU_INS5_IJSG_S19_EEENS5_IJSB_SG_EEEEEEEvS1E_EENS_8epilogue10collective6detail29Sm90TmaWarpSpecializedAdapterINS1L_15DefaultEpilogueISI_SJ_SJ_NS1K_6thread17LinearCombinationISI_Li1EffLNS1P_9ScaleType4KindE0ELNS_15FloatRoundStyleE2ESI_EENS1_15EpilogueDefaultEEEEEvvEEEEvNT_6ParamsE)
        /*03c0*/ 	.short	0x0210
        /*03c2*/ 	.short	0x0470


	//----- nvinfo : EIATTR_SW_WAR
	.align		4
.L_43:
        /*03c4*/ 	.byte	0x04, 0x36
        /*03c6*/ 	.short	(.L_45 - .L_44)
.L_44:
        /*03c8*/ 	.word	0x00000008
.L_45:


//--------------------- .nv.callgraph             --------------------------
	.section	.nv.callgraph,"",@"SHT_CUDA_CALLGRAPH"
	.align	4
	.sectionentsize	8
	.align		4
        /*0000*/ 	.word	0x00000000
	.align		4
        /*0004*/ 	.word	0xffffffff
	.align		4
        /*0008*/ 	.word	index@(_ZN7cutlass13device_kernelINS_4gemm6kernel13GemmUniversalIN4cute5tupleIJiiiiEEENS1_10collective13CollectiveMmaINS1_34MainloopSm90TmaGmmaWarpSpecializedILi9ENS5_IJNS4_1CILi1EEESB_SB_EEENS1_35KernelTmaWarpSpecializedCooperativeEEENS5_IJNSA_ILi128EEENSA_ILi64EEESG_EEENS_10bfloat16_tENS5_IJlSB_lEEESI_NS5_IJSB_llEEENS4_8TiledMMAINS4_8MMA_AtomIJNS4_4SM904GMMA27MMA_64x64x16_F32BF16BF16_SSILNSO_5MajorE0ELSQ_1ELNSO_7ScaleInE1ELSR_1EEEEEENS4_6LayoutINS5_IJNSA_ILi2EEESB_SB_EEENS5_IJSB_NSA_ILi0EEESX_EEEEENS5_IJNS4_10UnderscoreES10_S10_EEEEENS4_13SM90_TMA_LOADENS4_14ComposedLayoutINS4_7SwizzleILi3ELi4ELi3EEENS4_18smem_ptr_flag_bitsILi16EEENSU_INS5_IJNSA_ILi8EEESG_EEENS5_IJSG_SB_EEEEEEEvNS4_8identityES13_NS14_IS16_S18_NSU_INS5_IJSG_S19_EEENS5_IJSB_SG_EEEEEEEvS1E_EENS_8epilogue10collective6detail29Sm90TmaWarpSpecializedAdapterINS1L_15DefaultEpilogueISI_SJ_SJ_NS1K_6thread17LinearCombinationISI_Li1EffLNS1P_9ScaleType4KindE0ELNS_15FloatRoundStyleE2ESI_EENS1_15EpilogueDefaultEEEEEvvEEEEvNT_6ParamsE)
	.align		4
        /*000c*/ 	.word	index@(__assertfail)
	.align		4
        /*0010*/ 	.word	0x00000000
	.align		4
        /*0014*/ 	.word	0xfffffffe
	.align		4
        /*0018*/ 	.word	0x00000000
	.align		4
        /*001c*/ 	.word	0xfffffffd
	.align		4
        /*0020*/ 	.word	0x00000000
	.align		4
        /*0024*/ 	.word	0xfffffffc


//--------------------- .nv.constant4             --------------------------
	.section	.nv.constant4,"a",@progbits
	.align	8
	.align		8
.nv.constant4:
        /*0000*/ 	.dword	__assertfail
	.align		8
        /*0008*/ 	.dword	__unnamed_1
	.align		8
        /*0010*/ 	.dword	_ZN40_INTERNAL_7706d992_4_k_cu_4459d314_218464cuda3std3__45__cpo5beginE
	.align		8
        /*0018*/ 	.dword	_ZN40_INTERNAL_7706d992_4_k_cu_4459d314_218464cuda3std3__45__cpo3endE
	.align		8
        /*0020*/ 	.dword	_ZN40_INTERNAL_7706d992_4_k_cu_4459d314_218464cuda3std3__45__cpo6cbeginE
	.align		8
        /*0028*/ 	.dword	_ZN40_INTERNAL_7706d992_4_k_cu_4459d314_218464cuda3std3__45__cpo4cendE
	.align		8
        /*0030*/ 	.dword	_ZN40_INTERNAL_7706d992_4_k_cu_4459d314_218464cuda3std3__442_GLOBAL__N__7706d992_4_k_cu_4459d314_218466ignoreE
	.align		8
        /*0038*/ 	.dword	_ZN40_INTERNAL_7706d992_4_k_cu_4459d314_218464cuda3std3__419piecewise_constructE
	.align		8
        /*0040*/ 	.dword	_ZN40_INTERNAL_7706d992_4_k_cu_4459d314_218464cuda3std3__48in_placeE
	.align		8
        /*0048*/ 	.dword	_ZN40_INTERNAL_7706d992_4_k_cu_4459d314_218464cuda3std6ranges3__45__cpo4swapE
	.align		8
        /*0050*/ 	.dword	_ZN40_INTERNAL_7706d992_4_k_cu_4459d314_218464cuda3std6ranges3__45__cpo9iter_moveE
	.align		8
        /*0058*/ 	.dword	_ZN40_INTERNAL_7706d992_4_k_cu_4459d314_218464cute7productE
	.align		8
        /*0060*/ 	.dword	_ZN40_INTERNAL_7706d992_4_k_cu_4459d314_218464cute1_E
	.align		8
        /*0068*/ 	.dword	$str$22
	.align		8
        /*0070*/ 	.dword	$str$23


//--------------------- .text._ZN7cutlass13device_kernelINS_4gemm6kernel13GemmUniversalIN4cute5tupleIJiiiiEEENS1_10collective13CollectiveMmaINS1_34MainloopSm90TmaGmmaWarpSpecializedILi9ENS5_IJNS4_1CILi1EEESB_SB_EEENS1_35KernelTmaWarpSpecializedCooperativeEEENS5_IJNSA_ILi128EEENSA_ILi64EEESG_EEENS_10bfloat16_tENS5_IJlSB_lEEESI_NS5_IJSB_llEEENS4_8TiledMMAINS4_8MMA_AtomIJNS4_4SM904GMMA27MMA_64x64x16_F32BF16BF16_SSILNSO_5MajorE0ELSQ_1ELNSO_7ScaleInE1ELSR_1EEEEEENS4_6LayoutINS5_IJNSA_ILi2EEESB_SB_EEENS5_IJSB_NSA_ILi0EEESX_EEEEENS5_IJNS4_10UnderscoreES10_S10_EEEEENS4_13SM90_TMA_LOADENS4_14ComposedLayoutINS4_7SwizzleILi3ELi4ELi3EEENS4_18smem_ptr_flag_bitsILi16EEENSU_INS5_IJNSA_ILi8EEESG_EEENS5_IJSG_SB_EEEEEEEvNS4_8identityES13_NS14_IS16_S18_NSU_INS5_IJSG_S19_EEENS5_IJSB_SG_EEEEEEEvS1E_EENS_8epilogue10collective6detail29Sm90TmaWarpSpecializedAdapterINS1L_15DefaultEpilogueISI_SJ_SJ_NS1K_6thread17LinearCombinationISI_Li1EffLNS1P_9ScaleType4KindE0ELNS_15FloatRoundStyleE2ESI_EENS1_15EpilogueDefaultEEEEEvvEEEEvNT_6ParamsE --------------------------
	.section	.text._ZN7cutlass13device_kernelINS_4gemm6kernel13GemmUniversalIN4cute5tupleIJiiiiEEENS1_10collective13CollectiveMmaINS1_34MainloopSm90TmaGmmaWarpSpecializedILi9ENS5_IJNS4_1CILi1EEESB_SB_EEENS1_35KernelTmaWarpSpecializedCooperativeEEENS5_IJNSA_ILi128EEENSA_ILi64EEESG_EEENS_10bfloat16_tENS5_IJlSB_lEEESI_NS5_IJSB_llEEENS4_8TiledMMAINS4_8MMA_AtomIJNS4_4SM904GMMA27MMA_64x64x16_F32BF16BF16_SSILNSO_5MajorE0ELSQ_1ELNSO_7ScaleInE1ELSR_1EEEEEENS4_6LayoutINS5_IJNSA_ILi2EEESB_SB_EEENS5_IJSB_NSA_ILi0EEESX_EEEEENS5_IJNS4_10UnderscoreES10_S10_EEEEENS4_13SM90_TMA_LOADENS4_14ComposedLayoutINS4_7SwizzleILi3ELi4ELi3EEENS4_18smem_ptr_flag_bitsILi16EEENSU_INS5_IJNSA_ILi8EEESG_EEENS5_IJSG_SB_EEEEEEEvNS4_8identityES13_NS14_IS16_S18_NSU_INS5_IJSG_S19_EEENS5_IJSB_SG_EEEEEEEvS1E_EENS_8epilogue10collective6detail29Sm90TmaWarpSpecializedAdapterINS1L_15DefaultEpilogueISI_SJ_SJ_NS1K_6thread17LinearCombinationISI_Li1EffLNS1P_9ScaleType4KindE0ELNS_15FloatRoundStyleE2ESI_EENS1_15EpilogueDefaultEEEEEvvEEEEvNT_6ParamsE,"ax",@progbits
	.align	128
.text._ZN7cutlass13device_kernelINS_4gemm6kernel13GemmUniversalIN4cute5tupleIJiiiiEEENS1_10collective13CollectiveMmaINS1_34MainloopSm90TmaGmmaWarpSpecializedILi9ENS5_IJNS4_1CILi1EEESB_SB_EEENS1_35KernelTmaWarpSpecializedCooperativeEEENS5_IJNSA_ILi128EEENSA_ILi64EEESG_EEENS_10bfloat16_tENS5_IJlSB_lEEESI_NS5_IJSB_llEEENS4_8TiledMMAINS4_8MMA_AtomIJNS4_4SM904GMMA27MMA_64x64x16_F32BF16BF16_SSILNSO_5MajorE0ELSQ_1ELNSO_7ScaleInE1ELSR_1EEEEEENS4_6LayoutINS5_IJNSA_ILi2EEESB_SB_EEENS5_IJSB_NSA_ILi0EEESX_EEEEENS5_IJNS4_10UnderscoreES10_S10_EEEEENS4_13SM90_TMA_LOADENS4_14ComposedLayoutINS4_7SwizzleILi3ELi4ELi3EEENS4_18smem_ptr_flag_bitsILi16EEENSU_INS5_IJNSA_ILi8EEESG_EEENS5_IJSG_SB_EEEEEEEvNS4_8identityES13_NS14_IS16_S18_NSU_INS5_IJSG_S19_EEENS5_IJSB_SG_EEEEEEEvS1E_EENS_8epilogue10collective6detail29Sm90TmaWarpSpecializedAdapterINS1L_15DefaultEpilogueISI_SJ_SJ_NS1K_6thread17LinearCombinationISI_Li1EffLNS1P_9ScaleType4KindE0ELNS_15FloatRoundStyleE2ESI_EENS1_15EpilogueDefaultEEEEEvvEEEEvNT_6ParamsE:
        .type           _ZN7cutlass13device_kernelINS_4gemm6kernel13GemmUniversalIN4cute5tupleIJiiiiEEENS1_10collective13CollectiveMmaINS1_34MainloopSm90TmaGmmaWarpSpecializedILi9ENS5_IJNS4_1CILi1EEESB_SB_EEENS1_35KernelTmaWarpSpecializedCooperativeEEENS5_IJNSA_ILi128EEENSA_ILi64EEESG_EEENS_10bfloat16_tENS5_IJlSB_lEEESI_NS5_IJSB_llEEENS4_8TiledMMAINS4_8MMA_AtomIJNS4_4SM904GMMA27MMA_64x64x16_F32BF16BF16_SSILNSO_5MajorE0ELSQ_1ELNSO_7ScaleInE1ELSR_1EEEEEENS4_6LayoutINS5_IJNSA_ILi2EEESB_SB_EEENS5_IJSB_NSA_ILi0EEESX_EEEEENS5_IJNS4_10UnderscoreES10_S10_EEEEENS4_13SM90_TMA_LOADENS4_14ComposedLayoutINS4_7SwizzleILi3ELi4ELi3EEENS4_18smem_ptr_flag_bitsILi16EEENSU_INS5_IJNSA_ILi8EEESG_EEENS5_IJSG_SB_EEEEEEEvNS4_8identityES13_NS14_IS16_S18_NSU_INS5_IJSG_S19_EEENS5_IJSB_SG_EEEEEEEvS1E_EENS_8epilogue10collective6detail29Sm90TmaWarpSpecializedAdapterINS1L_15DefaultEpilogueISI_SJ_SJ_NS1K_6thread17LinearCombinationISI_Li1EffLNS1P_9ScaleType4KindE0ELNS_15FloatRoundStyleE2ESI_EENS1_15EpilogueDefaultEEEEEvvEEEEvNT_6ParamsE,@function
        .size           _ZN7cutlass13device_kernelINS_4gemm6kernel13GemmUniversalIN4cute5tupleIJiiiiEEENS1_10collective13CollectiveMmaINS1_34MainloopSm90TmaGmmaWarpSpecializedILi9ENS5_IJNS4_1CILi1EEESB_SB_EEENS1_35KernelTmaWarpSpecializedCooperativeEEENS5_IJNSA_ILi128EEENSA_ILi64EEESG_EEENS_10bfloat16_tENS5_IJlSB_lEEESI_NS5_IJSB_llEEENS4_8TiledMMAINS4_8MMA_AtomIJNS4_4SM904GMMA27MMA_64x64x16_F32BF16BF16_SSILNSO_5MajorE0ELSQ_1ELNSO_7ScaleInE1ELSR_1EEEEEENS4_6LayoutINS5_IJNSA_ILi2EEESB_SB_EEENS5_IJSB_NSA_ILi0EEESX_EEEEENS5_IJNS4_10UnderscoreES10_S10_EEEEENS4_13SM90_TMA_LOADENS4_14ComposedLayoutINS4_7SwizzleILi3ELi4ELi3EEENS4_18smem_ptr_flag_bitsILi16EEENSU_INS5_IJNSA_ILi8EEESG_EEENS5_IJSG_SB_EEEEEEEvNS4_8identityES13_NS14_IS16_S18_NSU_INS5_IJSG_S19_EEENS5_IJSB_SG_EEEEEEEvS1E_EENS_8epilogue10collective6detail29Sm90TmaWarpSpecializedAdapterINS1L_15DefaultEpilogueISI_SJ_SJ_NS1K_6thread17LinearCombinationISI_Li1EffLNS1P_9ScaleType4KindE0ELNS_15FloatRoundStyleE2ESI_EENS1_15EpilogueDefaultEEEEEvvEEEEvNT_6ParamsE,(.L_x_141 - _ZN7cutlass13device_kernelINS_4gemm6kernel13GemmUniversalIN4cute5tupleIJiiiiEEENS1_10collective13CollectiveMmaINS1_34MainloopSm90TmaGmmaWarpSpecializedILi9ENS5_IJNS4_1CILi1EEESB_SB_EEENS1_35KernelTmaWarpSpecializedCooperativeEEENS5_IJNSA_ILi128EEENSA_ILi64EEESG_EEENS_10bfloat16_tENS5_IJlSB_lEEESI_NS5_IJSB_llEEENS4_8TiledMMAINS4_8MMA_AtomIJNS4_4SM904GMMA27MMA_64x64x16_F32BF16BF16_SSILNSO_5MajorE0ELSQ_1ELNSO_7ScaleInE1ELSR_1EEEEEENS4_6LayoutINS5_IJNSA_ILi2EEESB_SB_EEENS5_IJSB_NSA_ILi0EEESX_EEEEENS5_IJNS4_10UnderscoreES10_S10_EEEEENS4_13SM90_TMA_LOADENS4_14ComposedLayoutINS4_7SwizzleILi3ELi4ELi3EEENS4_18smem_ptr_flag_bitsILi16EEENSU_INS5_IJNSA_ILi8EEESG_EEENS5_IJSG_SB_EEEEEEEvNS4_8identityES13_NS14_IS16_S18_NSU_INS5_IJSG_S19_EEENS5_IJSB_SG_EEEEEEEvS1E_EENS_8epilogue10collective6detail29Sm90TmaWarpSpecializedAdapterINS1L_15DefaultEpilogueISI_SJ_SJ_NS1K_6thread17LinearCombinationISI_Li1EffLNS1P_9ScaleType4KindE0ELNS_15FloatRoundStyleE2ESI_EENS1_15EpilogueDefaultEEEEEvvEEEEvNT_6ParamsE)
        .other          _ZN7cutlass13device_kernelINS_4gemm6kernel13GemmUniversalIN4cute5tupleIJiiiiEEENS1_10collective13CollectiveMmaINS1_34MainloopSm90TmaGmmaWarpSpecializedILi9ENS5_IJNS4_1CILi1EEESB_SB_EEENS1_35KernelTmaWarpSpecializedCooperativeEEENS5_IJNSA_ILi128EEENSA_ILi64EEESG_EEENS_10bfloat16_tENS5_IJlSB_lEEESI_NS5_IJSB_llEEENS4_8TiledMMAINS4_8MMA_AtomIJNS4_4SM904GMMA27MMA_64x64x16_F32BF16BF16_SSILNSO_5MajorE0ELSQ_1ELNSO_7ScaleInE1ELSR_1EEEEEENS4_6LayoutINS5_IJNSA_ILi2EEESB_SB_EEENS5_IJSB_NSA_ILi0EEESX_EEEEENS5_IJNS4_10UnderscoreES10_S10_EEEEENS4_13SM90_TMA_LOADENS4_14ComposedLayoutINS4_7SwizzleILi3ELi4ELi3EEENS4_18smem_ptr_flag_bitsILi16EEENSU_INS5_IJNSA_ILi8EEESG_EEENS5_IJSG_SB_EEEEEEEvNS4_8identityES13_NS14_IS16_S18_NSU_INS5_IJSG_S19_EEENS5_IJSB_SG_EEEEEEEvS1E_EENS_8epilogue10collective6detail29Sm90TmaWarpSpecializedAdapterINS1L_15DefaultEpilogueISI_SJ_SJ_NS1K_6thread17LinearCombinationISI_Li1EffLNS1P_9ScaleType4KindE0ELNS_15FloatRoundStyleE2ESI_EENS1_15EpilogueDefaultEEEEEvvEEEEvNT_6ParamsE,@"STO_CUDA_ENTRY STV_DEFAULT"
_ZN7cutlass13device_kernelINS_4gemm6kernel13GemmUniversalIN4cute5tupleIJiiiiEEENS1_10collective13CollectiveMmaINS1_34MainloopSm90TmaGmmaWarpSpecializedILi9ENS5_IJNS4_1CILi1EEESB_SB_EEENS1_35KernelTmaWarpSpecializedCooperativeEEENS5_IJNSA_ILi128EEENSA_ILi64EEESG_EEENS_10bfloat16_tENS5_IJlSB_lEEESI_NS5_IJSB_llEEENS4_8TiledMMAINS4_8MMA_AtomIJNS4_4SM904GMMA27MMA_64x64x16_F32BF16BF16_SSILNSO_5MajorE0ELSQ_1ELNSO_7ScaleInE1ELSR_1EEEEEENS4_6LayoutINS5_IJNSA_ILi2EEESB_SB_EEENS5_IJSB_NSA_ILi0EEESX_EEEEENS5_IJNS4_10UnderscoreES10_S10_EEEEENS4_13SM90_TMA_LOADENS4_14ComposedLayoutINS4_7SwizzleILi3ELi4ELi3EEENS4_18smem_ptr_flag_bitsILi16EEENSU_INS5_IJNSA_ILi8EEESG_EEENS5_IJSG_SB_EEEEEEEvNS4_8identityES13_NS14_IS16_S18_NSU_INS5_IJSG_S19_EEENS5_IJSB_SG_EEEEEEEvS1E_EENS_8epilogue10collective6detail29Sm90TmaWarpSpecializedAdapterINS1L_15DefaultEpilogueISI_SJ_SJ_NS1K_6thread17LinearCombinationISI_Li1EffLNS1P_9ScaleType4KindE0ELNS_15FloatRoundStyleE2ESI_EENS1_15EpilogueDefaultEEEEEvvEEEEvNT_6ParamsE:
[----:B------:R-:W0:Y:S01]  /*0000*/  LDC R1, c[0x0][0x28] ;  /* 0x00000a00ff017b82 */ /* 0x000e220000000800 */
[----:B------:R-:W1:Y:S01]  /*0010*/  S2R R18, SR_TID.X ;  /* 0x0000000000127919 */ /* 0x000e620000002100 */
[----:B------:R-:W-:Y:S01]  /*0020*/  ELECT P0, URZ, PT ;  /* 0x00000000003f782f */ /* 0x000fe20003800000 */
[----:B------:R-:W-:Y:S01]  /*0030*/  BSSY B0, `(.L_x_0) ;  /* 0x000000f000007945 */ /* 0x000fe20003800000 */
[--C-:B-1----:R-:W-:Y:S02]  /*0040*/  SHF.R.U32.HI R0, RZ, 0x5, R18.reuse ;  /* 0x00000005ff007819 */ /* 0x102fe40000011612 */
[----:B------:R-:W-:-:S03]  /*0050*/  SHF.R.U32.HI R22, RZ, 0x7, R18 ;  /* 0x00000007ff167819 */ /* 0x000fc60000011612 */
[----:B------:R-:W1:Y:S04]  /*0060*/  SHFL.IDX PT, R5, R0, RZ, 0x1f ;  /* 0x00001fff00057589 */ /* 0x000e6800000e0000 */
[----:B------:R2:W3:Y:S01]  /*0070*/  SHFL.IDX PT, R8, R22, RZ, 0x1f ;  /* 0x00001fff16087589 */ /* 0x0004e200000e0000 */
[----:B-1----:R-:W-:-:S13]  /*0080*/  ISETP.NE.OR P0, PT, R5, RZ, !P0 ;  /* 0x000000ff0500720c */ /* 0x002fda0004705670 */
[----:B0-23--:R-:W-:Y:S05]  /*0090*/  @P0 BRA `(.L_x_1) ;  /* 0x0000000000200947 */ /* 0x00dfea0003800000 */
[----:B------:R-:W-:Y:S02]  /*00a0*/  ULDC.64 UR4, c[0x0][0x198] ;  /* 0x0000660000047ab9 */ /* 0x000fe40000000a00 */
[----:B------:R-:W-:Y:S02]  /*00b0*/  UIADD3 UR6, UP0, UR4, 0xf0, URZ ;  /* 0x000000f004067890 */ /* 0x000fe4000ff1e03f */
[----:B------:R-:W-:Y:S02]  /*00c0*/  UIADD3 UR4, UP1, UR4, 0x1f0, URZ ;  /* 0x000001f004047890 */ /* 0x000fe4000ff3e03f */
[----:B------:R-:W-:Y:S02]  /*00d0*/  UIADD3.X UR7, URZ, UR5, URZ, UP0, !UPT ;  /* 0x000000053f077290 */ /* 0x000fe400087fe43f */
[----:B------:R-:W-:-:S07]  /*00e0*/  UIADD3.X UR5, URZ, UR5, URZ, UP1, !UPT ;  /* 0x000000053f057290 */ /* 0x000fce0008ffe43f */
[----:B------:R0:W-:Y:S02]  /*00f0*/  UTMACCTL.PF [UR6] ;  /* 0x00000000060079b9 */ /* 0x0001e40008040000 */
[----:B------:R0:W-:Y:S02]  /*0100*/  UTMACCTL.PF [UR4] ;  /* 0x00000000040079b9 */ /* 0x0001e40008040000 */
[----:B0-----:R-:W-:Y:S01]  /*0110*/  NOP ;  /* 0x0000000000007918 */ /* 0x001fe20000000000 */
.L_x_1:
[----:B------:R-:W-:Y:S05]  /*0120*/  BSYNC B0 ;  /* 0x0000000000007941 */ /* 0x000fea0003800000 */
.L_x_0:
[----:B------:R-:W0:Y:S02]  /*0130*/  SHFL.IDX PT, R2, R0, RZ, 0x1f ;  /* 0x00001fff00027589 */ /* 0x000e2400000e0000 */
[----:B0-----:R-:W-:-:S13]  /*0140*/  ISETP.NE.AND P0, PT, R2, RZ, PT ;  /* 0x000000ff0200720c */ /* 0x001fda0003f05270 */
[----:B------:R-:W-:Y:S05]  /*0150*/  @P0 BRA `(.L_x_2) ;  /* 0x00000000008c0947 */ /* 0x000fea0003800000 */
[----:B------:R-:W-:Y:S01]  /*0160*/  ELECT P0, URZ, PT ;  /* 0x00000000003f782f */ /* 0x000fe20003800000 */
[----:B------:R-:W-:-:S12]  /*0170*/  BSSY B0, `(.L_x_2) ;  /* 0x0000021000007945 */ /* 0x000fd80003800000 */
[----:B------:R-:W-:Y:S05]  /*0180*/  @!P0 BRA `(.L_x_3) ;  /* 0x00000000007c8947 */ /* 0x000fea0003800000 */
[----:B------:R-:W0:Y:S01]  /*0190*/  S2UR UR8, SR_CgaCtaId ;  /* 0x00000000000879c3 */ /* 0x000e220000008800 */
[----:B------:R-:W-:Y:S01]  /*01a0*/  UMOV UR4, 0x400 ;  /* 0x0000040000047882 */ /* 0x000fe20000000000 */
[----:B------:R-:W-:Y:S01]  /*01b0*/  UMOV UR5, 0x1 ;  /* 0x0000000100057882 */ /* 0x000fe20000000000 */
[----:B------:R-:W-:Y:S02]  /*01c0*/  UMOV UR6, 0x100 ;  /* 0x0000010000067882 */ /* 0x000fe40000000000 */
[----:B------:R-:W-:-:S04]  /*01d0*/  UIADD3 UR6, -UR6, 0x100000, URZ ;  /* 0x0010000006067890 */ /* 0x000fc8000fffe13f */
[----:B------:R-:W-:Y:S02]  /*01e0*/  USHF.L.U32 UR7, UR6, 0xb, URZ ;  /* 0x0000000b06077899 */ /* 0x000fe4000800063f */
[----:B------:R-:W-:Y:S02]  /*01f0*/  USHF.L.U32 UR6, UR6, 0x1, URZ ;  /* 0x0000000106067899 */ /* 0x000fe4000800063f */
[----:B0-----:R-:W-:Y:S02]  /*0200*/  ULEA UR8, UR8, UR4, 0x18 ;  /* 0x0000000408087291 */ /* 0x001fe4000f8ec03f */
[----:B------:R-:W-:-:S04]  /*0210*/  UIADD3 UR4, -UR5, 0x100000, URZ ;  /* 0x0010000005047890 */ /* 0x000fc8000fffe13f */
[----:B------:R-:W-:Y:S02]  /*0220*/  USHF.L.U32 UR5, UR4, 0xb, URZ ;  /* 0x0000000b04057899 */ /* 0x000fe4000800063f */
[----:B------:R-:W-:Y:S01]  /*0230*/  USHF.L.U32 UR4, UR4, 0x1, URZ ;  /* 0x0000000104047899 */ /* 0x000fe2000800063f */
[----:B------:R-:W0:Y:S11]  /*0240*/  FENCE.VIEW.ASYNC.S ;  /* 0x00000000000073c6 */ /* 0x000e360000000000 */
[----:B0-----:R0:W1:Y:S01]  /*0250*/  SYNCS.EXCH.64 URZ, [UR8], UR4 ;  /* 0x00000004083f75b2 */ /* 0x0010620008000100 */
[----:B------:R0:W2:Y:S01]  /*0260*/  SYNCS.EXCH.64 URZ, [UR8+0x48], UR6 ;  /* 0x00004806083f75b2 */ /* 0x0000a20008000100 */
[----:B------:R0:W3:Y:S01]  /*0270*/  SYNCS.EXCH.64 URZ, [UR8+0x8], UR4 ;  /* 0x00000804083f75b2 */ /* 0x0000e20008000100 */
[----:B------:R0:W4:Y:S01]  /*0280*/  SYNCS.EXCH.64 URZ, [UR8+0x50], UR6 ;  /* 0x00005006083f75b2 */ /* 0x0001220008000100 */
[----:B------:R0:W0:Y:S01]  /*0290*/  SYNCS.EXCH.64 URZ, [UR8+0x10], UR4 ;  /* 0x00001004083f75b2 */ /* 0x0000220008000100 */
        /* <DEDUP_REMOVED lines=13> */
[----:B------:R-:W-:Y:S01]  /*0370*/  NOP ;  /* 0x0000000000007918 */ /* 0x000fe20000000000 */
.L_x_3:
[----:B0-----:R-:W-:Y:S05]  /*0380*/  BSYNC B0 ;  /* 0x0000000000007941 */ /* 0x001fea0003800000 */
.L_x_2:
[----:B------:R-:W0:Y:S01]  /*0390*/  SHFL.IDX PT, R0, R0, RZ, 0x1f ;  /* 0x00001fff00007589 */ /* 0x000e2200000e0000 */
[----:B------:R-:W-:Y:S01]  /*03a0*/  ELECT P0, URZ, PT ;  /* 0x00000000003f782f */ /* 0x000fe20003800000 */
[----:B------:R-:W5:Y:S01]  /*03b0*/  LDC R2, c[0x0][0x65c] ;  /* 0x00019700ff027b82 */ /* 0x000f620000000800 */
[----:B------:R-:W-:Y:S01]  /*03c0*/  SHF.R.S32.HI R6, RZ, 0x1f, R5 ;  /* 0x0000001fff067819 */ /* 0x000fe20000011405 */
[----:B------:R-:W1:Y:S01]  /*03d0*/  S2R R3, SR_CTAID.Y ;  /* 0x0000000000037919 */ /* 0x000e620000002600 */
[----:B------:R-:W-:Y:S01]  /*03e0*/  UMOV UR4, 0x20 ;  /* 0x0000002000047882 */ /* 0x000fe20000000000 */
[----:B------:R-:W-:Y:S01]  /*03f0*/  ISETP.NE.AND P2, PT, R8, RZ, PT ;  /* 0x000000ff0800720c */ /* 0x000fe20003f45270 */
[----:B------:R-:W-:Y:S01]  /*0400*/  NOP ;  /* 0x0000000000007918 */ /* 0x000fe20000000000 */
[----:B------:R-:W2:Y:S01]  /*0410*/  S2R R4, SR_CTAID.X ;  /* 0x0000000000047919 */ /* 0x000ea20000002500 */
[----:B------:R-:W-:Y:S01]  /*0420*/  LEA.HI R6, R6, R5, RZ, 0x2 ;  /* 0x0000000506067211 */ /* 0x000fe200078f10ff */
[----:B------:R-:W-:Y:S01]  /*0430*/  NOP ;  /* 0x0000000000007918 */ /* 0x000fe20000000000 */
[----:B0-----:R-:W-:-:S02]  /*0440*/  ISETP.NE.OR P0, PT, R0, RZ, !P0 ;  /* 0x000000ff0000720c */ /* 0x001fc40004705670 */
[----:B-----5:R-:W-:-:S04]  /*0450*/  ISETP.NE.AND P3, PT, R2, 0x1, PT ;  /* 0x000000010200780c */ /* 0x020fc80003f65270 */
[----:B------:R-:W-:Y:S02]  /*0460*/  P2R R0, PR, RZ, 0x8 ;  /* 0x00000008ff007803 */ /* 0x000fe40000000000 */
[----:B------:R-:W-:-:S05]  /*0470*/  LOP3.LUT R0, R6, 0xfffffffc, RZ, 0xc0, !PT ;  /* 0xfffffffc06007812 */ /* 0x000fca00078ec0ff */
[----:B------:R-:W-:Y:S01]  /*0480*/  VOTEU.ALL UP0, P0 ;  /* 0x00000000003f7886 */ /* 0x000fe20000000000 */
[----:B------:R-:W-:Y:S01]  /*0490*/  IMAD.IADD R0, R5, 0x1, -R0 ;  /* 0x0000000105007824 */ /* 0x000fe200078e0a00 */
[----:B------:R-:W2:Y:S01]  /*04a0*/  @P3 LDC R17, c[0x0][0x10] ;  /* 0x00000400ff113b82 */ /* 0x000ea20000000800 */
[----:B------:R-:W-:Y:S01]  /*04b0*/  VOTEU.ALL UP1, P0 ;  /* 0x00000000003f7886 */ /* 0x000fe20000020000 */
[----:B-1----:R-:W-:Y:S01]  /*04c0*/  @P3 IMAD.MOV.U32 R6, RZ, RZ, R3 ;  /* 0x000000ffff063224 */ /* 0x002fe200078e0003 */
[----:B------:R-:W-:Y:S01]  /*04d0*/  @!UP0 UMOV UR6, 0x400 ;  /* 0x0000040000068882 */ /* 0x000fe20000000000 */
[----:B------:R-:W-:-:S04]  /*04e0*/  @!UP0 UIADD3 UR4, -UR4, 0x100000, URZ ;  /* 0x0010000004048890 */ /* 0x000fc8000fffe13f */
[----:B------:R-:W-:Y:S02]  /*04f0*/  @!UP0 USHF.L.U32 UR5, UR4, 0xb, URZ ;  /* 0x0000000b04058899 */ /* 0x000fe4000800063f */
[----:B------:R-:W-:Y:S01]  /*0500*/  @!UP0 USHF.L.U32 UR4, UR4, 0x1, URZ ;  /* 0x0000000104048899 */ /* 0x000fe2000800063f */
[----:B------:R-:W-:Y:S02]  /*0510*/  @P3 IMAD.MOV.U32 R7, RZ, RZ, RZ ;  /* 0x000000ffff073224 */ /* 0x000fe400078e00ff */
[----:B------:R-:W-:Y:S01]  /*0520*/  IMAD.MOV.U32 R5, RZ, RZ, RZ ;  /* 0x000000ffff057224 */ /* 0x000fe200078e00ff */
[----:B------:R-:W0:Y:S01]  /*0530*/  @!UP0 S2UR UR7, SR_CgaCtaId ;  /* 0x00000000000789c3 */ /* 0x000e220000008800 */
[----:B------:R-:W-:-:S07]  /*0540*/  @P3 IMAD.MOV.U32 R11, RZ, RZ, RZ ;  /* 0x000000ffff0b3224 */ /* 0x000fce00078e00ff */
[----:B------:R-:W1:Y:S01]  /*0550*/  @!P3 LDC R9, c[0x0][0xc] ;  /* 0x00000300ff09bb82 */ /* 0x000e620000000800 */
[----:B--2---:R-:W-:-:S04]  /*0560*/  @P3 IMAD.WIDE.U32 R16, R4, R17, R6 ;  /* 0x0000001104103225 */ /* 0x004fc800078e0006 */
[----:B------:R-:W-:Y:S01]  /*0570*/  @P3 IMAD.IADD R17, R17, 0x1, R11 ;  /* 0x0000000111113824 */ /* 0x000fe200078e020b */
[----:B0-----:R-:W-:Y:S01]  /*0580*/  @!UP0 ULEA UR6, UR7, UR6, 0x18 ;  /* 0x0000000607068291 */ /* 0x001fe2000f8ec03f */
[----:B------:R-:W-:Y:S01]  /*0590*/  VOTEU.ALL UP0, P0 ;  /* 0x00000000003f7886 */ /* 0x000fe20000000000 */
[----:B------:R-:W-:-:S04]  /*05a0*/  ISETP.NE.AND P0, PT, R0, 0x3, PT ;  /* 0x000000030000780c */ /* 0x000fc80003f05270 */
[----:B------:R-:W-:Y:S01]  /*05b0*/  ISETP.EQ.OR P0, PT, R0, RZ, !P0 ;  /* 0x000000ff0000720c */ /* 0x000fe20004702670 */
[----:B-1----:R-:W-:-:S03]  /*05c0*/  @!P3 IMAD.WIDE.U32 R6, R9, R3, R4 ;  /* 0x000000030906b225 */ /* 0x002fc600078e0004 */
[C---:B------:R-:W-:Y:S01]  /*05d0*/  ISETP.EQ.AND P0, PT, R8.reuse, RZ, P0 ;  /* 0x000000ff0800720c */ /* 0x040fe20000702270 */
[----:B------:R-:W-:Y:S01]  /*05e0*/  VIADD R8, R8, 0xffffffff ;  /* 0xffffffff08087836 */ /* 0x000fe20000000000 */
[----:B------:R-:W0:Y:S02]  /*05f0*/  FENCE.VIEW.ASYNC.S ;  /* 0x00000000000073c6 */ /* 0x000e240000000000 */
[----:B0-----:R0:W3:Y:S01]  /*0600*/  @!UP0 SYNCS.EXCH.64 URZ, [UR6+0xa0], UR4 ;  /* 0x0000a004063f85b2 */ /* 0x0010e20008000100 */
[----:B------:R-:W-:Y:S01]  /*0610*/  @!P3 IMAD.MOV.U32 R16, RZ, RZ, R6 ;  /* 0x000000ffff10b224 */ /* 0x000fe200078e0006 */
[----:B------:R-:W-:Y:S01]  /*0620*/  SEL R19, RZ, 0x1, !P0 ;  /* 0x00000001ff137807 */ /* 0x000fe20004000000 */
[----:B------:R-:W-:Y:S01]  /*0630*/  @!P3 IMAD.MOV.U32 R17, RZ, RZ, R7 ;  /* 0x000000ffff11b224 */ /* 0x000fe200078e0007 */
[----:B------:R-:W-:-:S04]  /*0640*/  ISETP.GE.U32.AND P1, PT, R8, 0x2, PT ;  /* 0x000000020800780c */ /* 0x000fc80003f26070 */
[----:B------:R-:W-:Y:S01]  /*0650*/  SEL R19, R19, 0x2, P1 ;  /* 0x0000000213137807 */ /* 0x000fe20000800000 */
[----:B------:R0:W3:Y:S01]  /*0660*/  @!UP1 SYNCS.EXCH.64 URZ, [UR6+0xa8], UR4 ;  /* 0x0000a804063f95b2 */ /* 0x0000e20008000100 */
[----:B------:R-:W-:Y:S01]  /*0670*/  NOP ;  /* 0x0000000000007918 */ /* 0x000fe20000000000 */
[----:B---34-:R-:W-:Y:S06]  /*0680*/  BAR.SYNC.DEFER_BLOCKING 0x0 ;  /* 0x0000000000007b1d */ /* 0x018fec0000010000 */
[----:B------:R-:W-:Y:S05]  /*0690*/  @!P2 BRA `(.L_x_4) ;  /* 0x000000400018a947 */ /* 0x000fea0003800000 */
[----:B------:R-:W-:-:S13]  /*06a0*/  ISETP.GT.U32.AND P0, PT, R8, 0x1, PT ;  /* 0x000000010800780c */ /* 0x000fda0003f04070 */
[----:B0-----:R-:W-:Y:S05]  /*06b0*/  @P0 EXIT ;  /* 0x000000000000094d */ /* 0x001fea0003800000 */
[----:B------:R-:W-:Y:S01]  /*06c0*/  ULDC.64 UR4, c[0x0][0x650] ;  /* 0x0001940000047ab9 */ /* 0x000fe20000000a00 */
[----:B------:R-:W-:Y:S01]  /*06d0*/  PRMT R0, RZ, 0x7610, R0 ;  /* 0x00007610ff007816 */ /* 0x000fe20000000000 */
[----:B------:R-:W-:Y:S01]  /*06e0*/  IMAD.MOV.U32 R58, RZ, RZ, -0x1 ;  /* 0xffffffffff3a7424 */ /* 0x000fe200078e00ff */
[----:B------:R-:W-:Y:S01]  /*06f0*/  ISETP.GE.U32.AND P0, PT, R16, UR4, PT ;  /* 0x0000000410007c0c */ /* 0x000fe2000bf06070 */
[----:B------:R-:W-:Y:S02]  /*0700*/  IMAD.MOV.U32 R59, RZ, RZ, -0x1 ;  /* 0xffffffffff3b7424 */ /* 0x000fe400078e00ff */
[----:B------:R-:W-:Y:S01]  /*0710*/  IMAD.MOV.U32 R57, RZ, RZ, -0x1 ;  /* 0xffffffffff397424 */ /* 0x000fe200078e00ff */
[----:B------:R-:W-:-:S13]  /*0720*/  ISETP.GE.U32.AND.EX P0, PT, R17, UR5, PT, P0 ;  /* 0x0000000511007c0c */ /* 0x000fda000bf06100 */
[----:B------:R-:W-:Y:S05]  /*0730*/  @P0 BRA `(.L_x_5) ;  /* 0x0000000400540947 */ /* 0x000fea0003800000 */
[----:B------:R-:W0:Y:S01]  /*0740*/  LDC.64 R14, c[0x0][0x628] ;  /* 0x00018a00ff0e7b82 */ /* 0x000e220000000a00 */
[----:B------:R-:W-:Y:S02]  /*0750*/  IMAD.MOV.U32 R6, RZ, RZ, R16 ;  /* 0x000000ffff067224 */ /* 0x000fe400078e0010 */
[----:B------:R-:W-:-:S05]  /*0760*/  IMAD.MOV.U32 R7, RZ, RZ, R17 ;  /* 0x000000ffff077224 */ /* 0x000fca00078e0011 */
[----:B------:R-:W1:Y:S08]  /*0770*/  LDC R0, c[0x0][0x630] ;  /* 0x00018c00ff007b82 */ /* 0x000e700000000800 */
[----:B------:R-:W2:Y:S01]  /*0780*/  LDC.64 R20, c[0x0][0x620] ;  /* 0x00018800ff147b82 */ /* 0x000ea20000000a00 */
[----:B0-----:R-:W-:-:S04]  /*0790*/  ISETP.NE.U32.AND P0, PT, R14, RZ, PT ;  /* 0x000000ff0e00720c */ /* 0x001fc80003f05070 */
[----:B------:R-:W-:-:S13]  /*07a0*/  ISETP.NE.AND.EX P0, PT, R15, RZ, PT, P0 ;  /* 0x000000ff0f00720c */ /* 0x000fda0003f05300 */
[----:B-12---:R-:W-:Y:S05]  /*07b0*/  @!P0 BRA `(.L_x_6) ;  /* 0x0000000000288947 */ /* 0x006fea0003800000 */
[----:B------:R-:W0:Y:S02]  /*07c0*/  LDC R11, c[0x0][0x634] ;  /* 0x00018d00ff0b7b82 */ /* 0x000e240000000800 */
[----:B0-----:R-:W-:-:S05]  /*07d0*/  IADD3 R11, P0, R16, R11, RZ ;  /* 0x0000000b100b7210 */ /* 0x001fca0007f1e0ff */
[----:B------:R-:W-:-:S04]  /*07e0*/  IMAD.X R13, RZ, RZ, R17, P0 ;  /* 0x000000ffff0d7224 */ /* 0x000fc800000e0611 */
[----:B------:R-:W-:-:S04]  /*07f0*/  IMAD.WIDE.U32 R6, R13, R14, RZ ;  /* 0x0000000e0d067225 */ /* 0x000fc800078e00ff */
[----:B------:R-:W-:-:S04]  /*0800*/  IMAD.WIDE.U32 R8, P0, R11, R15, R6 ;  /* 0x0000000f0b087225 */ /* 0x000fc80007800006 */
[----:B------:R-:W-:-:S04]  /*0810*/  IMAD.WIDE.U32 R6, R11, R14, RZ ;  /* 0x0000000e0b067225 */ /* 0x000fc800078e00ff */
[----:B------:R-:W-:Y:S01]  /*0820*/  IMAD.X R11, RZ, RZ, RZ, P0 ;  /* 0x000000ffff0b7224 */ /* 0x000fe200000e06ff */
[----:B------:R-:W-:Y:S01]  /*0830*/  IADD3 RZ, P0, R7, R8, RZ ;  /* 0x0000000807ff7210 */ /* 0x000fe20007f1e0ff */
[----:B------:R-:W-:-:S04]  /*0840*/  IMAD.MOV.U32 R10, RZ, RZ, R9 ;  /* 0x000000ffff0a7224 */ /* 0x000fc800078e0009 */
[----:B------:R-:W-:-:S08]  /*0850*/  IMAD.WIDE.U32.X R6, R13, R15, R10, P0 ;  /* 0x0000000f0d067225 */ /* 0x000fd000000e040a */
.L_x_6:
[-CC-:B------:R-:W-:Y:S01]  /*0860*/  SHF.R.U64 R57, R6, R0.reuse, R7.reuse ;  /* 0x0000000006397219 */ /* 0x180fe20000001207 */
[----:B------:R-:W0:Y:S01]  /*0870*/  LDC R10, c[0x0][0x618] ;  /* 0x00018600ff0a7b82 */ /* 0x000e220000000800 */
[----:B------:R-:W-:Y:S01]  /*0880*/  SHF.R.U32.HI R5, RZ, R0, R7 ;  /* 0x00000000ff057219 */ /* 0x000fe20000011607 */
[----:B------:R-:W-:Y:S01]  /*0890*/  ULDC UR4, c[0x0][0x150] ;  /* 0x0000540000047ab9 */ /* 0x000fe20000000800 */
[----:B------:R-:W-:Y:S02]  /*08a0*/  IADD3 R9, P0, RZ, -R57, RZ ;  /* 0x80000039ff097210 */ /* 0x000fe40007f1e0ff */
[----:B------:R-:W-:-:S03]  /*08b0*/  I2FP.F32.U32 R0, R4 ;  /* 0x0000000400007245 */ /* 0x000fc60000201000 */
[----:B------:R-:W1:Y:S01]  /*08c0*/  LDC.64 R28, c[0x0][0x640] ;  /* 0x00019000ff1c7b82 */ /* 0x000e620000000a00 */
[----:B------:R-:W-:Y:S02]  /*08d0*/  IMAD.X R11, RZ, RZ, ~R5, P0 ;  /* 0x000000ffff0b7224 */ /* 0x000fe400000e0e05 */
[----:B------:R-:W-:Y:S01]  /*08e0*/  FMUL R0, R0, UR4 ;  /* 0x0000000400007c20 */ /* 0x000fe20008400000 */
[----:B------:R-:W-:Y:S01]  /*08f0*/  IMAD.WIDE.U32 R6, R9, R20, R16 ;  /* 0x0000001409067225 */ /* 0x000fe200078e0010 */
[----:B------:R-:W-:-:S03]  /*0900*/  ULDC UR4, c[0x0][0x154] ;  /* 0x0000550000047ab9 */ /* 0x000fc60000000800 */
[----:B------:R-:W-:Y:S01]  /*0910*/  IMAD R8, R11, R20, RZ ;  /* 0x000000140b087224 */ /* 0x000fe200078e02ff */
[----:B------:R-:W2:Y:S01]  /*0920*/  LDC R5, c[0x0][0x144] ;  /* 0x00005100ff057b82 */ /* 0x000ea20000000800 */
[----:B------:R-:W3:Y:S02]  /*0930*/  F2I.U32.TRUNC.NTZ R0, R0 ;  /* 0x0000000000007305 */ /* 0x000ee4000020f000 */
[----:B------:R-:W-:-:S04]  /*0940*/  IMAD R9, R9, R21, R8 ;  /* 0x0000001509097224 */ /* 0x000fc800078e0208 */
[----:B------:R-:W-:Y:S01]  /*0950*/  IMAD.IADD R7, R7, 0x1, R9 ;  /* 0x0000000107077824 */ /* 0x000fe200078e0209 */
[----:B------:R-:W4:Y:S01]  /*0960*/  LDC R12, c[0x0][0x608] ;  /* 0x00018200ff0c7b82 */ /* 0x000f220000000800 */
[----:B------:R-:W-:-:S03]  /*0970*/  IMAD.MOV.U32 R9, RZ, RZ, -0x1 ;  /* 0xffffffffff097424 */ /* 0x000fc600078e00ff */
[-CC-:B0-----:R-:W-:Y:S02]  /*0980*/  SHF.R.U64 R20, R6, R10.reuse, R7.reuse ;  /* 0x0000000a06147219 */ /* 0x181fe40000001207 */
[----:B------:R-:W-:Y:S02]  /*0990*/  I2FP.F32.U32 R6, R3 ;  /* 0x0000000300067245 */ /* 0x000fe40000201000 */
[----:B------:R-:W0:Y:S01]  /*09a0*/  LDC R26, c[0x0][0x658] ;  /* 0x00019600ff1a7b82 */ /* 0x000e220000000800 */
[----:B-1----:R-:W-:Y:S01]  /*09b0*/  ISETP.NE.U32.AND P0, PT, R28, RZ, PT ;  /* 0x000000ff1c00720c */ /* 0x002fe20003f05070 */
[----:B---3--:R-:W-:Y:S01]  /*09c0*/  IMAD.MOV R8, RZ, RZ, -R0 ;  /* 0x000000ffff087224 */ /* 0x008fe200078e0a00 */
[----:B------:R-:W-:Y:S01]  /*09d0*/  SHF.R.U32.HI R7, RZ, R10, R7 ;  /* 0x0000000aff077219 */ /* 0x000fe20000011607 */
[----:B------:R-:W-:Y:S01]  /*09e0*/  FMUL R6, R6, UR4 ;  /* 0x0000000406067c20 */ /* 0x000fe20008400000 */
[----:B------:R-:W-:-:S03]  /*09f0*/  ISETP.NE.AND.EX P0, PT, R29, RZ, PT, P0 ;  /* 0x000000ff1d00720c */ /* 0x000fc60003f05300 */
[----:B------:R-:W1:Y:S01]  /*0a00*/  LDC R14, c[0x0][0x148] ;  /* 0x00005200ff0e7b82 */ /* 0x000e620000000800 */
[----:B--2---:R-:W-:-:S07]  /*0a10*/  IMAD R0, R5, R8, R4 ;  /* 0x0000000805007224 */ /* 0x004fce00078e0204 */
[----:B------:R-:W2:Y:S01]  /*0a20*/  LDC R24, c[0x0][0x600] ;  /* 0x00018000ff187b82 */ /* 0x000ea20000000800 */
[-CC-:B----4-:R-:W-:Y:S02]  /*0a30*/  SHF.R.U64 R30, R20, R12.reuse, R7.reuse ;  /* 0x0000000c141e7219 */ /* 0x190fe40000001207 */
[----:B------:R-:W-:Y:S01]  /*0a40*/  SHF.R.U32.HI R5, RZ, R12, R7 ;  /* 0x0000000cff057219 */ /* 0x000fe20000011607 */
[----:B------:R-:W-:Y:S01]  /*0a50*/  IMAD.MOV.U32 R7, RZ, RZ, 0x1 ;  /* 0x00000001ff077424 */ /* 0x000fe200078e00ff */
[----:B------:R3:W4:Y:S03]  /*0a60*/  F2I.U32.TRUNC.NTZ R12, R6 ;  /* 0x00000006000c7305 */ /* 0x000726000020f000 */
[----:B------:R-:W1:Y:S01]  /*0a70*/  LDC R15, c[0x0][0x648] ;  /* 0x00019200ff0f7b82 */ /* 0x000e620000000800 */
[-C--:B0-----:R-:W-:Y:S02]  /*0a80*/  SHF.L.U32 R4, R9, R26.reuse, RZ ;  /* 0x0000001a09047219 */ /* 0x081fe400000006ff */
[----:B------:R-:W-:-:S02]  /*0a90*/  SHF.R.U64 R32, R30, R26, R5 ;  /* 0x0000001a1e207219 */ /* 0x000fc40000001205 */
[----:B------:R-:W-:Y:S02]  /*0aa0*/  LOP3.LUT R11, RZ, R4, RZ, 0x33, !PT ;  /* 0x00000004ff0b7212 */ /* 0x000fe400078e33ff */
[-C--:B------:R-:W-:Y:S01]  /*0ab0*/  SHF.R.U32.HI R5, RZ, R26.reuse, R5 ;  /* 0x0000001aff057219 */ /* 0x080fe20000011605 */
[----:B------:R-:W0:Y:S01]  /*0ac0*/  LDC R21, c[0x0][0x638] ;  /* 0x00018e00ff157b82 */ /* 0x000e220000000800 */
[----:B------:R-:W-:Y:S01]  /*0ad0*/  SHF.L.U32 R10, R7, R26, RZ ;  /* 0x0000001a070a7219 */ /* 0x000fe200000006ff */
[----:B------:R-:W-:-:S06]  /*0ae0*/  IMAD.MOV.U32 R4, RZ, RZ, R32 ;  /* 0x000000ffff047224 */ /* 0x000fcc00078e0020 */
[----:B------:R-:W0:Y:S01]  /*0af0*/  LDC R58, c[0x0][0x610] ;  /* 0x00018400ff3a7b82 */ /* 0x000e220000000800 */
[----:B---34-:R-:W-:Y:S05]  /*0b00*/  @!P0 BRA `(.L_x_7) ;  /* 0x0000000000288947 */ /* 0x018fea0003800000 */
[----:B------:R-:W3:Y:S02]  /*0b10*/  LDC R9, c[0x0][0x64c] ;  /* 0x00019300ff097b82 */ /* 0x000ee40000000800 */
[----:B---3--:R-:W-:-:S05]  /*0b20*/  IADD3 R9, P0, R32, R9, RZ ;  /* 0x0000000920097210 */ /* 0x008fca0007f1e0ff */
        /* <DEDUP_REMOVED lines=8> */
.L_x_7:
[----:B-1----:R-:W-:Y:S01]  /*0bb0*/  SHF.R.U64 R4, R4, R15, R5 ;  /* 0x0000000f04047219 */ /* 0x002fe20000001205 */
[----:B--2---:R-:W-:Y:S01]  /*0bc0*/  VIADD R5, R24, 0xffffffff ;  /* 0xffffffff18057836 */ /* 0x004fe20000000000 */
[----:B------:R-:W-:Y:S01]  /*0bd0*/  LOP3.LUT R11, R30, R11, RZ, 0xc0, !PT ;  /* 0x0000000b1e0b7212 */ /* 0x000fe200078ec0ff */
[----:B------:R-:W-:Y:S02]  /*0be0*/  IMAD.MOV R12, RZ, RZ, -R12 ;  /* 0x000000ffff0c7224 */ /* 0x000fe400078e0a0c */
[----:B------:R-:W-:Y:S01]  /*0bf0*/  IMAD.MOV R6, RZ, RZ, -R4 ;  /* 0x000000ffff067224 */ /* 0x000fe200078e0a04 */
[----:B------:R-:W-:Y:S01]  /*0c00*/  LOP3.LUT R5, R20, R5, RZ, 0xc0, !PT ;  /* 0x0000000514057212 */ /* 0x000fe200078ec0ff */
[----:B------:R-:W-:Y:S02]  /*0c10*/  @P3 IMAD R0, R14, R12, R3 ;  /* 0x0000000c0e003224 */ /* 0x000fe400078e0203 */
[----:B------:R-:W-:Y:S02]  /*0c20*/  IMAD R11, R10, R4, R11 ;  /* 0x000000040a0b7224 */ /* 0x000fe400078e020b */
[----:B0-----:R-:W-:-:S02]  /*0c30*/  IMAD R3, R6, R21, R32 ;  /* 0x0000001506037224 */ /* 0x001fc400078e0220 */
[----:B------:R-:W-:Y:S02]  /*0c40*/  IMAD R58, R11, R58, R0 ;  /* 0x0000003a0b3a7224 */ /* 0x000fe400078e0200 */
[----:B------:R-:W-:Y:S02]  /*0c50*/  IMAD R3, R3, R24, R5 ;  /* 0x0000001803037224 */ /* 0x000fe400078e0205 */
[----:B------:R-:W-:-:S03]  /*0c60*/  IMAD.MOV.U32 R0, RZ, RZ, 0x1 ;  /* 0x00000001ff007424 */ /* 0x000fc600078e00ff */
[----:B------:R-:W-:Y:S02]  /*0c70*/  SEL R59, R3, R58, !P3 ;  /* 0x0000003a033b7207 */ /* 0x000fe40005800000 */
[----:B------:R-:W-:-:S07]  /*0c80*/  SEL R58, R58, R3, !P3 ;  /* 0x000000033a3a7207 */ /* 0x000fce0005800000 */
.L_x_5:
[----:B------:R-:W-:-:S08]  /*0c90*/  NOP ;  /* 0x0000000000007918 */ /* 0x000fd00000000000 */
[----:B------:R-:W0:Y:S02]  /*0ca0*/  USETMAXREG.TRY_ALLOC.CTAPOOL UP0, 0xe8 ;  /* 0x000000e8000079c8 */ /* 0x000e240008000600 */
[----:B0-----:R-:W-:-:S13]  /*0cb0*/  PLOP3.LUT P0, PT, PT, PT, UP0, 0x80, 0x0 ;  /* 0x000000000000781c */ /* 0x001fda0003f0f008 */
[----:B------:R-:W-:Y:S05]  /*0cc0*/  @!P0 BRA `(.L_x_5) ;  /* 0xfffffffc00f08947 */ /* 0x000fea000383ffff */
[----:B------:R-:W-:Y:S01]  /*0cd0*/  ULDC.64 UR4, c[0x0][0x598] ;  /* 0x0001660000047ab9 */ /* 0x000fe20000000a00 */
[----:B------:R-:W-:Y:S01]  /*0ce0*/  ULDC.64 UR36, c[0x0][0x208] ;  /* 0x0000820000247ab9 */ /* 0x000fe20000000a00 */
[----:B------:R-:W-:-:S04]  /*0cf0*/  ISETP.NE.U32.AND P0, PT, RZ, UR4, PT ;  /* 0x00000004ff007c0c */ /* 0x000fc8000bf05070 */
[----:B------:R-:W-:-:S13]  /*0d00*/  ISETP.NE.AND.EX P0, PT, RZ, UR5, PT, P0 ;  /* 0x00000005ff007c0c */ /* 0x000fda000bf05300 */
[----:B------:R-:W-:Y:S05]  /*0d10*/  @!P0 BRA `(.L_x_8) ;  /* 0x00000000001c8947 */ /* 0x000fea0003800000 */
[----:B------:R-:W0:Y:S02]  /*0d20*/  LDC.64 R4, c[0x0][0x598] ;  /* 0x00016600ff047b82 */ /* 0x000e240000000a00 */
[----:B0-----:R-:W2:Y:S02]  /*0d30*/  LDG.E.64 R4, desc[UR36][R4.64] ;  /* 0x0000002404047981 */ /* 0x001ea4000c1e1b00 */
[----:B--2---:R-:W-:-:S04]  /*0d40*/  ISETP.NE.U32.AND P0, PT, R4, RZ, PT ;  /* 0x000000ff0400720c */ /* 0x004fc80003f05070 */
[----:B------:R-:W-:-:S13]  /*0d50*/  ISETP.NE.AND.EX P0, PT, R5, RZ, PT, P0 ;  /* 0x000000ff0500720c */ /* 0x000fda0003f05300 */
[----:B------:R-:W-:Y:S05]  /*0d60*/  @!P0 BRA `(.L_x_8) ;  /* 0x0000000000088947 */ /* 0x000fea0003800000 */
[----:B------:R0:W5:Y:S01]  /*0d70*/  LD.E R23, desc[UR36][R4.64] ;  /* 0x0000002404177980 */ /* 0x000162000c101900 */
[----:B------:R-:W-:Y:S05]  /*0d80*/  BRA `(.L_x_9) ;  /* 0x0000000000247947 */ /* 0x000fea0003800000 */
.L_x_8:
[----:B------:R-:W-:Y:S02]  /*0d90*/  ULDC.64 UR4, c[0x0][0x588] ;  /* 0x0001620000047ab9 */ /* 0x000fe40000000a00 */
[----:B------:R-:W-:-:S04]  /*0da0*/  ISETP.NE.U32.AND P0, PT, RZ, UR4, PT ;  /* 0x00000004ff007c0c */ /* 0x000fc8000bf05070 */
[----:B------:R-:W-:-:S13]  /*0db0*/  ISETP.NE.AND.EX P0, PT, RZ, UR5, PT, P0 ;  /* 0x00000005ff007c0c */ /* 0x000fda000bf05300 */
[----:B------:R-:W-:Y:S05]  /*0dc0*/  @!P0 BRA `(.L_x_10) ;  /* 0x00000000000c8947 */ /* 0x000fea0003800000 */
[----:B------:R-:W0:Y:S02]  /*0dd0*/  LDC.64 R4, c[0x0][0x588] ;  /* 0x00016200ff047b82 */ /* 0x000e240000000a00 */
[----:B0-----:R1:W5:Y:S01]  /*0de0*/  LDG.E R23, desc[UR36][R4.64] ;  /* 0x0000002404177981 */ /* 0x001362000c1e1900 */
[----:B------:R-:W-:Y:S05]  /*0df0*/  BRA `(.L_x_9) ;  /* 0x0000000000087947 */ /* 0x000fea0003800000 */
.L_x_10:
[----:B------:R-:W-:Y:S02]  /*0e00*/  ULDC UR4, c[0x0][0x580] ;  /* 0x0001600000047ab9 */ /* 0x000fe40000000800 */
[----:B------:R-:W-:-:S07]  /*0e10*/  IMAD.U32 R23, RZ, RZ, UR4 ;  /* 0x00000004ff177e24 */ /* 0x000fce000f8e00ff */
.L_x_9:
[----:B------:R-:W-:Y:S02]  /*0e20*/  ULDC.64 UR4, c[0x0][0x5a0] ;  /* 0x0001680000047ab9 */ /* 0x000fe40000000a00 */
[----:B------:R-:W-:-:S04]  /*0e30*/  ISETP.NE.U32.AND P0, PT, RZ, UR4, PT ;  /* 0x00000004ff007c0c */ /* 0x000fc8000bf05070 */
[----:B------:R-:W-:-:S13]  /*0e40*/  ISETP.NE.AND.EX P0, PT, RZ, UR5, PT, P0 ;  /* 0x00000005ff007c0c */ /* 0x000fda000bf05300 */
[----:B------:R-:W-:Y:S05]  /*0e50*/  @!P0 BRA `(.L_x_11) ;  /* 0x00000000001c8947 */ /* 0x000fea0003800000 */
[----:B01----:R-:W0:Y:S02]  /*0e60*/  LDC.64 R4, c[0x0][0x5a0] ;  /* 0x00016800ff047b82 */ /* 0x003e240000000a00 */
[----:B0-----:R-:W2:Y:S02]  /*0e70*/  LDG.E.64 R4, desc[UR36][R4.64] ;  /* 0x0000002404047981 */ /* 0x001ea4000c1e1b00 */
[----:B--2---:R-:W-:-:S04]  /*0e80*/  ISETP.NE.U32.AND P0, PT, R4, RZ, PT ;  /* 0x000000ff0400720c */ /* 0x004fc80003f05070 */
[----:B------:R-:W-:-:S13]  /*0e90*/  ISETP.NE.AND.EX P0, PT, R5, RZ, PT, P0 ;  /* 0x000000ff0500720c */ /* 0x000fda0003f05300 */
[----:B------:R-:W-:Y:S05]  /*0ea0*/  @!P0 BRA `(.L_x_11) ;  /* 0x0000000000088947 */ /* 0x000fea0003800000 */
[----:B------:R0:W5:Y:S01]  /*0eb0*/  LD.E R56, desc[UR36][R4.64] ;  /* 0x0000002404387980 */ /* 0x000162000c101900 */
[----:B------:R-:W-:Y:S05]  /*0ec0*/  BRA `(.L_x_12) ;  /* 0x0000000000247947 */ /* 0x000fea0003800000 */
.L_x_11:
[----:B------:R-:W-:Y:S02]  /*0ed0*/  ULDC.64 UR4, c[0x0][0x590] ;  /* 0x0001640000047ab9 */ /* 0x000fe40000000a00 */
[----:B------:R-:W-:-:S04]  /*0ee0*/  ISETP.NE.U32.AND P0, PT, RZ, UR4, PT ;  /* 0x00000004ff007c0c */ /* 0x000fc8000bf05070 */
[----:B------:R-:W-:-:S13]  /*0ef0*/  ISETP.NE.AND.EX P0, PT, RZ, UR5, PT, P0 ;  /* 0x00000005ff007c0c */ /* 0x000fda000bf05300 */
[----:B------:R-:W-:Y:S05]  /*0f00*/  @!P0 BRA `(.L_x_13) ;  /* 0x00000000000c8947 */ /* 0x000fea0003800000 */
[----:B01----:R-:W0:Y:S02]  /*0f10*/  LDC.64 R4, c[0x0][0x590] ;  /* 0x00016400ff047b82 */ /* 0x003e240000000a00 */
[----:B0-----:R1:W5:Y:S01]  /*0f20*/  LDG.E R56, desc[UR36][R4.64] ;  /* 0x0000002404387981 */ /* 0x001362000c1e1900 */
[----:B------:R-:W-:Y:S05]  /*0f30*/  BRA `(.L_x_12) ;  /* 0x0000000000087947 */ /* 0x000fea0003800000 */
.L_x_13:
[----:B------:R-:W-:Y:S02]  /*0f40*/  ULDC UR4, c[0x0][0x584] ;  /* 0x0001610000047ab9 */ /* 0x000fe40000000800 */
[----:B------:R-:W-:-:S07]  /*0f50*/  IMAD.U32 R56, RZ, RZ, UR4 ;  /* 0x00000004ff387e24 */ /* 0x000fce000f8e00ff */
.L_x_12:
[----:B------:R-:W-:-:S13]  /*0f60*/  LOP3.LUT P0, RZ, R0, 0xff, RZ, 0xc0, !PT ;  /* 0x000000ff00ff7812 */ /* 0x000fda000780c0ff */
[----:B------:R-:W-:Y:S05]  /*0f70*/  @!P0 EXIT ;  /* 0x000000000000894d */ /* 0x000fea0003800000 */
[----:B------:R-:W-:Y:S01]  /*0f80*/  ULDC UR4, c[0x0][0x28c] ;  /* 0x0000a30000047ab9 */ /* 0x000fe20000000800 */
[----:B------:R-:W-:Y:S01]  /*0f90*/  LOP3.LUT R62, R19, 0x1, RZ, 0xfc, !PT ;  /* 0x00000001133e7812 */ /* 0x000fe200078efcff */
[----:B------:R-:W-:Y:S01]  /*0fa0*/  UIADD3 UR4, UR4, 0x3f, URZ ;  /* 0x0000003f04047890 */ /* 0x000fe2000fffe03f */
[----:B------:R-:W-:Y:S01]  /*0fb0*/  UMOV UR38, URZ ;  /* 0x0000003f00267c82 */ /* 0x000fe20008000000 */
[----:B------:R-:W-:Y:S02]  /*0fc0*/  UMOV UR39, URZ ;  /* 0x0000003f00277c82 */ /* 0x000fe40008000000 */
[----:B------:R-:W-:-:S04]  /*0fd0*/  USHF.R.S32.HI UR5, URZ, 0x1f, UR4 ;  /* 0x0000001f3f057899 */ /* 0x000fc80008011404 */
[----:B------:R-:W-:-:S04]  /*0fe0*/  ULEA.HI UR5, UR5, UR4, URZ, 0x6 ;  /* 0x0000000405057291 */ /* 0x000fc8000f8f303f */
[----:B------:R-:W-:-:S12]  /*0ff0*/  USHF.R.S32.HI UR40, URZ, 0x6, UR5 ;  /* 0x000000063f287899 */ /* 0x000fd80008011405 */
.L_x_95:
[----:B------:R-:W-:Y:S01]  /*1000*/  LOP3.LUT R0, R18, 0x80, RZ, 0xc0, !PT ;  /* 0x0000008012007812 */ /* 0x000fe200078ec0ff */
[----:B--2---:R-:W2:Y:S01]  /*1010*/  S2UR UR7, SR_CgaCtaId ;  /* 0x00000000000779c3 */ /* 0x004ea20000008800 */
[----:B------:R-:W-:Y:S02]  /*1020*/  UMOV UR6, 0x400 ;  /* 0x0000040000067882 */ /* 0x000fe40000000000 */
[----:B------:R-:W-:-:S06]  /*1030*/  SHF.R.U32.HI R0, RZ, 0x7, R0 ;  /* 0x00000007ff007819 */ /* 0x000fcc0000011600 */
[----:B---3--:R-:W3:Y:S01]  /*1040*/  SHFL.IDX PT, R0, R0, RZ, 0x1f ;  /* 0x00001fff00007589 */ /* 0x008ee200000e0000 */
[----:B--2---:R-:W-:Y:S01]  /*1050*/  ULEA UR42, UR7, UR6, 0x18 ;  /* 0x00000006072a7291 */ /* 0x004fe2000f8ec03f */
[----:B---3--:R-:W-:-:S13]  /*1060*/  R2UR UR4, R0 ;  /* 0x00000000000472ca */ /* 0x008fda00000e0000 */
[----:B------:R-:W-:-:S04]  /*1070*/  ULEA.HI UR5, UR4, UR4, URZ, 0x1 ;  /* 0x0000000404057291 */ /* 0x000fc8000f8f083f */
[----:B------:R-:W-:-:S04]  /*1080*/  ULOP3.LUT UR5, UR5, 0x7fffe, URZ, 0xc0, !UPT ;  /* 0x0007fffe05057892 */ /* 0x000fc8000f8ec03f */
[----:B------:R-:W-:-:S03]  /*1090*/  UIADD3 UR5, UR4, -UR5, URZ ;  /* 0x8000000504057290 */ /* 0x000fc6000fffe03f */
[----:B------:R-:W-:Y:S01]  /*10a0*/  ULDC UR4, c[0x0][0x28c] ;  /* 0x0000a30000047ab9 */ /* 0x000fe20000000800 */
[----:B------:R-:W-:Y:S01]  /*10b0*/  ULEA UR5, UR5, UR42, 0xd ;  /* 0x0000002a05057291 */ /* 0x000fe2000f8e683f */
[----:B------:R-:W-:-:S03]  /*10c0*/  ISETP.LT.AND P0, PT, RZ, UR4, PT ;  /* 0x00000004ff007c0c */ /* 0x000fc6000bf01270 */
[----:B------:R-:W-:-:S04]  /*10d0*/  UIADD3 UR5, UR5, 0x180, URZ ;  /* 0x0000018005057890 */ /* 0x000fc8000fffe03f */
[----:B------:R-:W-:-:S04]  /*10e0*/  USHF.R.U32.HI UR5, URZ, 0x4, UR5 ;  /* 0x000000043f057899 */ /* 0x000fc80008011605 */
[----:B------:R-:W-:Y:S02]  /*10f0*/  ULOP3.LUT UR41, UR5, 0x3fff, URZ, 0xc0, !UPT ;  /* 0x00003fff05297892 */ /* 0x000fe4000f8ec03f */
[----:B-1--45:R-:W-:Y:S10]  /*1100*/  @P0 BRA `(.L_x_14) ;  /* 0x0000000000400947 */ /* 0x032ff40003800000 */
[----:B------:R-:W-:Y:S01]  /*1110*/  MOV R0, 0x0 ;  /* 0x0000000000007802 */ /* 0x000fe20000000f00 */
[----:B------:R-:W-:Y:S01]  /*1120*/  ULDC.64 UR4, c[0x4][0x68] ;  /* 0x01001a0000047ab9 */ /* 0x000fe20000000a00 */
[----:B------:R-:W-:Y:S01]  /*1130*/  ULDC.64 UR6, c[0x4][0x8] ;  /* 0x0100020000067ab9 */ /* 0x000fe20000000a00 */
[----:B01----:R-:W-:Y:S01]  /*1140*/  IMAD.U32 R4, RZ, RZ, UR4 ;  /* 0x00000004ff047e24 */ /* 0x003fe2000f8e00ff */
[----:B------:R0:W1:Y:S01]  /*1150*/  LDC.64 R14, c[0x4][R0] ;  /* 0x01000000000e7b82 */ /* 0x0000620000000a00 */
[----:B------:R-:W-:Y:S01]  /*1160*/  IMAD.U32 R5, RZ, RZ, UR5 ;  /* 0x00000005ff057e24 */ /* 0x000fe2000f8e00ff */
[----:B------:R-:W-:Y:S01]  /*1170*/  ULDC.64 UR4, c[0x4][0x70] ;  /* 0x01001c0000047ab9 */ /* 0x000fe20000000a00 */
[----:B------:R-:W-:Y:S02]  /*1180*/  IMAD.U32 R10, RZ, RZ, UR6 ;  /* 0x00000006ff0a7e24 */ /* 0x000fe4000f8e00ff */
[----:B------:R-:W-:Y:S02]  /*1190*/  IMAD.U32 R6, RZ, RZ, UR4 ;  /* 0x00000004ff067e24 */ /* 0x000fe4000f8e00ff */
[----:B------:R-:W-:-:S02]  /*11a0*/  IMAD.U32 R7, RZ, RZ, UR5 ;  /* 0x00000005ff077e24 */ /* 0x000fc4000f8e00ff */
[----:B------:R-:W-:Y:S02]  /*11b0*/  IMAD.U32 R11, RZ, RZ, UR7 ;  /* 0x00000007ff0b7e24 */ /* 0x000fe4000f8e00ff */
[----:B------:R-:W-:Y:S02]  /*11c0*/  IMAD.MOV.U32 R8, RZ, RZ, 0x1e1 ;  /* 0x000001e1ff087424 */ /* 0x000fe400078e00ff */
[----:B------:R-:W-:Y:S02]  /*11d0*/  IMAD.MOV.U32 R12, RZ, RZ, 0x1 ;  /* 0x00000001ff0c7424 */ /* 0x000fe400078e00ff */
[----:B0-----:R-:W-:-:S07]  /*11e0*/  IMAD.MOV.U32 R13, RZ, RZ, RZ ;  /* 0x000000ffff0d7224 */ /* 0x001fce00078e00ff */
[----:B------:R-:W-:-:S07]  /*11f0*/  LEPC R20, `(.L_x_14) ;  /* 0x000000001014794e */ /* 0x000fce0000000000 */
[----:B-1---5:R-:W-:Y:S05]  /*1200*/  CALL.ABS.NOINC R14 ;  /* 0x000000000e007343 */ /* 0x022fea0003c00000 */
.L_x_14:
[----:B------:R-:W-:-:S13]  /*1210*/  ISETP.NE.AND P0, PT, R62, 0x3, PT ;  /* 0x000000033e00780c */ /* 0x000fda0003f05270 */
[----:B------:R-:W-:Y:S05]  /*1220*/  @!P0 BRA `(.L_x_15) ;  /* 0x0000000000048947 */ /* 0x000fea0003800000 */
[----:B------:R-:W-:Y:S01]  /*1230*/  BPT.TRAP 0x1 ;  /* 0x000000040000795c */ /* 0x000fe20000300000 */
.L_x_15:
[----:B------:R-:W-:Y:S02]  /*1240*/  IMAD.U32 R3, RZ, RZ, UR39 ;  /* 0x00000027ff037e24 */ /* 0x000fe4000f8e00ff */
[----:B------:R-:W-:-:S03]  /*1250*/  IMAD.U32 R0, RZ, RZ, UR38 ;  /* 0x00000026ff007e24 */ /* 0x000fc6000f8e00ff */
[----:B------:R-:W-:Y:S02]  /*1260*/  LEA R3, R3, UR42, 0x3 ;  /* 0x0000002a03037c11 */ /* 0x000fe4000f8e18ff */
[----:B------:R-:W-:-:S04]  /*1270*/  SHF.L.U32 R0, R0, 0x1f, RZ ;  /* 0x0000001f00007819 */ /* 0x000fc800000006ff */
[----:B------:R2:W3:Y:S01]  /*1280*/  SYNCS.PHASECHK.TRANS64.TRYWAIT P1, [R3+URZ], R0 ;  /* 0x00000000030075a7 */ /* 0x0004e2000802017f */
[----:B------:R-:W-:Y:S05]  /*1290*/  @!P0 BRA `(.L_x_16) ;  /* 0x0000000000048947 */ /* 0x000fea0003800000 */
[----:B------:R-:W-:Y:S01]  /*12a0*/  BPT.TRAP 0x1 ;  /* 0x000000040000795c */ /* 0x000fe20000300000 */
.L_x_16:
[----:B---3--:R-:W-:Y:S05]  /*12b0*/  @P1 BRA `(.L_x_17) ;  /* 0x0000000000081947 */ /* 0x008fea0003800000 */
[----:B------:R-:W3:Y:S02]  /*12c0*/  SYNCS.PHASECHK.TRANS64.TRYWAIT P1, [R3+URZ], R0 ;  /* 0x00000000030075a7 */ /* 0x000ee4000802017f */
[----:B---3--:R-:W-:Y:S05]  /*12d0*/  @!P1 BRA `(.L_x_18) ;  /* 0x0000004c00489947 */ /* 0x008fea0003800000 */
.L_x_17:
[----:B------:R-:W-:-:S04]  /*12e0*/  UISETP.LT.AND UP0, UPT, UR40, 0x1, UPT ;  /* 0x000000012800788c */ /* 0x000fc8000bf01270 */
[----:B------:R-:W-:-:S04]  /*12f0*/  USEL UR4, UR40, 0x1, UP0 ;  /* 0x0000000128047887 */ /* 0x000fc80008000000 */
[----:B------:R-:W-:-:S06]  /*1300*/  UIADD3 UR4, UR40, -UR4, URZ ;  /* 0x8000000428047290 */ /* 0x000fcc000fffe03f */
[----:B--23--:R-:W-:Y:S01]  /*1310*/  IMAD.U32 R0, RZ, RZ, UR4 ;  /* 0x00000004ff007e24 */ /* 0x00cfe2000f8e00ff */
[----:B------:R-:W-:Y:S05]  /*1320*/  WARPSYNC.ALL ;  /* 0x0000000000007948 */ /* 0x000fea0003800000 */
[----:B------:R-:W-:Y:S01]  /*1330*/  ISETP.GE.AND P1, PT, R0, 0x1, PT ;  /* 0x000000010000780c */ /* 0x000fe20003f26270 */
[----:B------:R-:W-:Y:S01]  /*1340*/  UIADD3 UR4, UR42, 0x24180, URZ ;  /* 0x000241802a047890 */ /* 0x000fe2000fffe03f */
[----:B------:R-:W-:Y:S01]  /*1350*/  WARPGROUP.ARRIVE ;  /* 0x00000000000079c5 */ /* 0x000fe20000000000 */
[----:B------:R-:W-:Y:S01]  /*1360*/  UMOV UR9, 0x40000040 ;  /* 0x4000004000097882 */ /* 0x000fe20000000000 */
[----:B------:R-:W-:Y:S01]  /*1370*/  UMOV UR11, 0x40000040 ;  /* 0x40000040000b7882 */ /* 0x000fe20000000000 */
[----:B------:R-:W-:-:S02]  /*1380*/  USHF.R.U32.HI UR5, URZ, 0x4, UR4 ;  /* 0x000000043f057899 */ /* 0x000fc40008011604 */
[----:B------:R-:W-:Y:S02]  /*1390*/  ULOP3.LUT UR4, UR41, 0x10000, URZ, 0xfc, !UPT ;  /* 0x0001000029047892 */ /* 0x000fe4000f8efc3f */
[----:B------:R-:W-:Y:S02]  /*13a0*/  ULOP3.LUT UR5, UR5, 0x3fff, URZ, 0xc0, !UPT ;  /* 0x00003fff05057892 */ /* 0x000fe4000f8ec03f */
[----:B------:R-:W-:Y:S02]  /*13b0*/  ULEA UR6, UR39, UR4, 0xa ;  /* 0x0000000427067291 */ /* 0x000fe4000f8e503f */
[----:B------:R-:W-:-:S05]  /*13c0*/  ULEA UR7, UR39, UR5, 0x9 ;  /* 0x0000000527077291 */ /* 0x000fca000f8e483f */
[----:B------:R-:W-:Y:S02]  /*13d0*/  UMOV UR8, UR6 ;  /* 0x0000000600087c82 */ /* 0x000fe40008000000 */
[----:B------:R-:W-:Y:S02]  /*13e0*/  UMOV UR10, UR7 ;  /* 0x00000007000a7c82 */ /* 0x000fe40008000000 */
[----:B------:R-:W-:Y:S01]  /*13f0*/  HGMMA.64x64x16.F32.BF16 R24, gdesc[UR8].tnspB, RZ, !UPT, gsb0 ;  /* 0x40e00000081879f0 */ /* 0x000fe2000c0018ff */
[----:B------:R-:W-:Y:S02]  /*1400*/  UIADD3 UR8, UR6, 0x2, URZ ;  /* 0x0000000206087890 */ /* 0x000fe4000fffe03f */
[----:B------:R-:W-:Y:S01]  /*1410*/  UIADD3 UR10, UR7, 0x80, URZ ;  /* 0x00000080070a7890 */ /* 0x000fe2000fffe03f */
[----:B------:R-:W-:Y:S01]  /*1420*/  UMOV UR9, 0x40000040 ;  /* 0x4000004000097882 */ /* 0x000fe20000000000 */
[----:B------:R-:W-:Y:S01]  /*1430*/  UMOV UR11, 0x40000040 ;  /* 0x40000040000b7882 */ /* 0x000fe20000000000 */
[----:B------:R-:W-:-:S02]  /*1440*/  WARPGROUP.DEPBAR.LE gsb0, 0x0 ;  /* 0x00008000000079c5 */ /* 0x000fc40000010000 */
[----:B------:R-:W-:-:S06]  /*1450*/  WARPGROUP.ARRIVE ;  /* 0x00000000000079c5 */ /* 0x000fcc0000000000 */
[----:B------:R-:W-:Y:S01]  /*1460*/  HGMMA.64x64x16.F32.BF16 R24, gdesc[UR8].tnspB, R24, gsb0 ;  /* 0x40e00000081879f0 */ /* 0x000fe20008001818 */
[----:B------:R-:W-:Y:S02]  /*1470*/  UIADD3 UR8, UR6, 0x4, URZ ;  /* 0x0000000406087890 */ /* 0x000fe4000fffe03f */
[----:B------:R-:W-:Y:S01]  /*1480*/  UIADD3 UR10, UR7, 0x100, URZ ;  /* 0x00000100070a7890 */ /* 0x000fe2000fffe03f */
[----:B------:R-:W-:Y:S01]  /*1490*/  UMOV UR9, 0x40000040 ;  /* 0x4000004000097882 */ /* 0x000fe20000000000 */
[----:B------:R-:W-:Y:S01]  /*14a0*/  UMOV UR11, 0x40000040 ;  /* 0x40000040000b7882 */ /* 0x000fe20000000000 */
[----:B------:R-:W-:Y:S02]  /*14b0*/  WARPGROUP.DEPBAR.LE gsb0, 0x0 ;  /* 0x00008000000079c5 */ /* 0x000fe40000010000 */
        /* <DEDUP_REMOVED lines=8> */
[----:B------:R-:W-:Y:S03]  /*1540*/  HGMMA.64x64x16.F32.BF16 R24, gdesc[UR8].tnspB, R24, gsb0 ;  /* 0x40e00000081879f0 */ /* 0x000fe60008001818 */
[----:B------:R-:W-:Y:S02]  /*1550*/  WARPGROUP.DEPBAR.LE gsb0, 0x0 ;  /* 0x00008000000079c5 */ /* 0x000fe40000010000 */
[----:B------:R-:W-:Y:S05]  /*1560*/  @!P1 BRA `(.L_x_19) ;  /* 0x0000000400189947 */ /* 0x000fea0003800000 */
[----:B------:R-:W-:-:S04]  /*1570*/  UIADD3 UR6, UR39, 0x1, URZ ;  /* 0x0000000127067890 */ /* 0x000fc8000fffe03f */
[----:B------:R-:W-:-:S04]  /*1580*/  UISETP.NE.AND UP0, UPT, UR6, 0x9, UPT ;  /* 0x000000090600788c */ /* 0x000fc8000bf05270 */
[----:B------:R-:W-:Y:S02]  /*1590*/  USEL UR7, URZ, 0x1, UP0 ;  /* 0x000000013f077887 */ /* 0x000fe40008000000 */
[----:B------:R-:W-:Y:S02]  /*15a0*/  USEL UR6, UR6, URZ, UP0 ;  /* 0x0000003f06067287 */ /* 0x000fe40008000000 */
[----:B------:R-:W-:-:S06]  /*15b0*/  ULOP3.LUT UR7, UR38, UR7, URZ, 0x3c, !UPT ;  /* 0x0000000726077292 */ /* 0x000fcc000f8e3c3f */
[----:B01----:R-:W-:Y:S01]  /*15c0*/  IMAD.U32 R5, RZ, RZ, UR7 ;  /* 0x00000007ff057e24 */ /* 0x003fe2000f8e00ff */
[----:B------:R-:W-:-:S06]  /*15d0*/  UMOV UR7, UR39 ;  /* 0x0000002700077c82 */ /* 0x000fcc0008000000 */
.L_x_26:
[----:B01----:R-:W-:Y:S05]  /*15e0*/  @!P0 BRA `(.L_x_20) ;  /* 0x0000000000048947 */ /* 0x003fea0003800000 */
[----:B------:R-:W-:Y:S01]  /*15f0*/  BPT.TRAP 0x1 ;  /* 0x000000040000795c */ /* 0x000fe20000300000 */
.L_x_20:
[----:B------:R-:W0:Y:S01]  /*1600*/  S2UR UR9, SR_CgaCtaId ;  /* 0x00000000000979c3 */ /* 0x000e220000008800 */
[----:B------:R-:W-:Y:S01]  /*1610*/  UMOV UR8, 0x400 ;  /* 0x0000040000087882 */ /* 0x000fe20000000000 */
[----:B------:R-:W-:Y:S01]  /*1620*/  SHF.L.U32 R3, R5, 0x1f, RZ ;  /* 0x0000001f05037819 */ /* 0x000fe200000006ff */
[----:B0-----:R-:W-:-:S04]  /*1630*/  ULEA UR14, UR9, UR8, 0x18 ;  /* 0x00000008090e7291 */ /* 0x001fc8000f8ec03f */
[----:B------:R-:W-:-:S09]  /*1640*/  ULEA UR8, UR6, UR14, 0x3 ;  /* 0x0000000e06087291 */ /* 0x000fd2000f8e183f */
[----:B------:R0:W1:Y:S01]  /*1650*/  SYNCS.PHASECHK.TRANS64.TRYWAIT P1, [UR8], R3 ;  /* 0x00000003ff0075a7 */ /* 0x0000620008020148 */
[----:B------:R-:W-:Y:S05]  /*1660*/  @!P0 BRA `(.L_x_21) ;  /* 0x0000000000048947 */ /* 0x000fea0003800000 */
[----:B------:R-:W-:Y:S01]  /*1670*/  BPT.TRAP 0x1 ;  /* 0x000000040000795c */ /* 0x000fe20000300000 */
.L_x_21:
[----:B-1----:R-:W-:Y:S05]  /*1680*/  @P1 BRA `(.L_x_22) ;  /* 0x0000000000081947 */ /* 0x002fea0003800000 */
[----:B------:R-:W1:Y:S02]  /*1690*/  SYNCS.PHASECHK.TRANS64.TRYWAIT P1, [UR8], R3 ;  /* 0x00000003ff0075a7 */ /* 0x000e640008020148 */
[----:B-1----:R-:W-:Y:S05]  /*16a0*/  @!P1 BRA `(.L_x_23) ;  /* 0x0000004800689947 */ /* 0x002fea0003800000 */
.L_x_22:
[----:B------:R-:W-:Y:S01]  /*16b0*/  ULEA UR12, UR6, UR4, 0xa ;  /* 0x00000004060c7291 */ /* 0x000fe2000f8e503f */
[----:B------:R-:W-:Y:S01]  /*16c0*/  WARPGROUP.ARRIVE ;  /* 0x00000000000079c5 */ /* 0x000fe20000000000 */
[----:B------:R-:W-:Y:S01]  /*16d0*/  ULEA UR13, UR6, UR5, 0x9 ;  /* 0x00000005060d7291 */ /* 0x000fe2000f8e483f */
[----:B------:R-:W-:Y:S01]  /*16e0*/  UMOV UR9, 0x40000040 ;  /* 0x4000004000097882 */ /* 0x000fe20000000000 */
[----:B------:R-:W-:-:S03]  /*16f0*/  UMOV UR11, 0x40000040 ;  /* 0x40000040000b7882 */ /* 0x000fc60000000000 */
[----:B------:R-:W-:Y:S02]  /*1700*/  UMOV UR8, UR12 ;  /* 0x0000000c00087c82 */ /* 0x000fe40008000000 */
[----:B------:R-:W-:Y:S02]  /*1710*/  UMOV UR10, UR13 ;  /* 0x0000000d000a7c82 */ /* 0x000fe40008000000 */
[----:B------:R-:W-:Y:S01]  /*1720*/  HGMMA.64x64x16.F32.BF16 R24, gdesc[UR8].tnspB, R24, gsb0 ;  /* 0x40e00000081879f0 */ /* 0x000fe20008001818 */
        /* <DEDUP_REMOVED lines=23> */
[----:B------:R-:W-:Y:S01]  /*18a0*/  BPT.TRAP 0x1 ;  /* 0x000000040000795c */ /* 0x000fe20000300000 */
.L_x_24:
[----:B------:R-:W-:Y:S01]  /*18b0*/  ULEA UR8, UR7, UR14, 0x3 ;  /* 0x0000000e07087291 */ /* 0x000fe2000f8e183f */
[----:B------:R-:W-:-:S03]  /*18c0*/  ISETP.GT.U32.AND P1, PT, R19, 0x1, PT ;  /* 0x000000011300780c */ /* 0x000fc60003f24070 */
[----:B------:R-:W-:-:S04]  /*18d0*/  UIADD3 UR8, UR8, 0x48, URZ ;  /* 0x0000004808087890 */ /* 0x000fc8000fffe03f */
[----:B------:R-:W-:-:S09]  /*18e0*/  UPRMT UR8, URZ, 0x654, UR8 ;  /* 0x000006543f087896 */ /* 0x000fd20008000008 */
[----:B------:R-:W-:Y:S01]  /*18f0*/  SYNCS.ARRIVE.TRANS64.RED.A1T0 RZ, [UR8], RZ ;  /* 0x000000ffffff79a7 */ /* 0x000fe20008100408 */
[----:B------:R-:W-:Y:S05]  /*1900*/  @P1 BRA `(.L_x_25) ;  /* 0x0000000000041947 */ /* 0x000fea0003800000 */
[----:B------:R-:W-:Y:S01]  /*1910*/  BPT.TRAP 0x1 ;  /* 0x000000040000795c */ /* 0x000fe20000300000 */
.L_x_25:
[----:B------:R-:W-:Y:S01]  /*1920*/  UIADD3 UR6, UR6, 0x1, URZ ;  /* 0x0000000106067890 */ /* 0x000fe2000fffe03f */
[C---:B------:R-:W-:Y:S01]  /*1930*/  ISETP.GT.AND P1, PT, R0.reuse, 0x1, PT ;  /* 0x000000010000780c */ /* 0x040fe20003f24270 */
[----:B------:R-:W-:Y:S01]  /*1940*/  UIADD3 UR7, UR7, 0x1, URZ ;  /* 0x0000000107077890 */ /* 0x000fe2000fffe03f */
[----:B------:R-:W-:Y:S01]  /*1950*/  VIADD R0, R0, 0xffffffff ;  /* 0xffffffff00007836 */ /* 0x000fe20000000000 */
[----:B------:R-:W-:Y:S02]  /*1960*/  UISETP.NE.AND UP0, UPT, UR6, 0x9, UPT ;  /* 0x000000090600788c */ /* 0x000fe4000bf05270 */
[----:B------:R-:W-:Y:S02]  /*1970*/  UISETP.NE.AND UP1, UPT, UR7, 0x9, UPT ;  /* 0x000000090700788c */ /* 0x000fe4000bf25270 */
[----:B------:R-:W-:Y:S02]  /*1980*/  USEL UR8, URZ, 0x1, UP0 ;  /* 0x000000013f087887 */ /* 0x000fe40008000000 */
[----:B------:R-:W-:-:S02]  /*1990*/  USEL UR6, UR6, URZ, UP0 ;  /* 0x0000003f06067287 */ /* 0x000fc40008000000 */
[----:B------:R-:W-:Y:S02]  /*19a0*/  USEL UR7, UR7, URZ, UP1 ;  /* 0x0000003f07077287 */ /* 0x000fe40008800000 */
[----:B------:R-:W-:Y:S01]  /*19b0*/  LOP3.LUT R5, R5, UR8, RZ, 0x3c, !PT ;  /* 0x0000000805057c12 */ /* 0x000fe2000f8e3cff */
[----:B------:R-:W-:Y:S09]  /*19c0*/  @P1 BRA `(.L_x_26) ;  /* 0xfffffffc00041947 */ /* 0x000ff2000383ffff */
.L_x_19:
[----:B------:R-:W2:Y:S02]  /*19d0*/  LDC R0, c[0x0][0x28c] ;  /* 0x0000a300ff007b82 */ /* 0x000ea40000000800 */
[----:B--2---:R-:W-:-:S13]  /*19e0*/  ISETP.GE.AND P1, PT, R0, 0x1, PT ;  /* 0x000000010000780c */ /* 0x004fda0003f26270 */
[----:B------:R-:W-:Y:S05]  /*19f0*/  @!P1 BRA `(.L_x_27) ;  /* 0x0000000000489947 */ /* 0x000fea0003800000 */
[----:B------:R-:W-:Y:S05]  /*1a00*/  @!P0 BRA `(.L_x_28) ;  /* 0x0000000000048947 */ /* 0x000fea0003800000 */
[----:B------:R-:W-:Y:S01]  /*1a10*/  BPT.TRAP 0x1 ;  /* 0x000000040000795c */ /* 0x000fe20000300000 */
.L_x_28:
[----:B------:R-:W2:Y:S01]  /*1a20*/  S2UR UR7, SR_CgaCtaId ;  /* 0x00000000000779c3 */ /* 0x000ea20000008800 */
[----:B------:R-:W-:Y:S01]  /*1a30*/  UISETP.LT.AND UP0, UPT, UR40, 0x1, UPT ;  /* 0x000000012800788c */ /* 0x000fe2000bf01270 */
[----:B------:R-:W-:-:S03]  /*1a40*/  ISETP.GT.U32.AND P0, PT, R19, 0x1, PT ;  /* 0x000000011300780c */ /* 0x000fc60003f04070 */
[----:B------:R-:W-:-:S04]  /*1a50*/  USEL UR6, UR40, 0x1, UP0 ;  /* 0x0000000128067887 */ /* 0x000fc80008000000 */
[----:B------:R-:W-:-:S04]  /*1a60*/  UIADD3 UR6, UR39, UR40, -UR6 ;  /* 0x0000002827067290 */ /* 0x000fc8000fffe806 */
[----:B------:R-:W-:-:S04]  /*1a70*/  UIMAD.WIDE.U32 UR4, UR6, 0x38e38e39, URZ ;  /* 0x38e38e39060478a5 */ /* 0x000fc8000f8e003f */
[----:B------:R-:W-:-:S03]  /*1a80*/  USHF.R.U32.HI UR4, URZ, 0x1, UR5 ;  /* 0x000000013f047899 */ /* 0x000fc60008011605 */
[----:B------:R-:W-:Y:S01]  /*1a90*/  UMOV UR5, 0x400 ;  /* 0x0000040000057882 */ /* 0x000fe20000000000 */
[----:B------:R-:W-:Y:S02]  /*1aa0*/  UIMAD UR6, UR4, -0x9, UR6 ;  /* 0xfffffff7040678a4 */ /* 0x000fe4000f8e0206 */
[----:B--2---:R-:W-:-:S04]  /*1ab0*/  ULEA UR5, UR7, UR5, 0x18 ;  /* 0x0000000507057291 */ /* 0x004fc8000f8ec03f */
[----:B------:R-:W-:-:S04]  /*1ac0*/  ULEA UR6, UR6, UR5, 0x3 ;  /* 0x0000000506067291 */ /* 0x000fc8000f8e183f */
[----:B------:R-:W-:-:S04]  /*1ad0*/  UIADD3 UR6, UR6, 0x48, URZ ;  /* 0x0000004806067890 */ /* 0x000fc8000fffe03f */
[----:B------:R-:W-:-:S09]  /*1ae0*/  UPRMT UR6, URZ, 0x654, UR6 ;  /* 0x000006543f067896 */ /* 0x000fd20008000006 */
[----:B------:R-:W-:Y:S01]  /*1af0*/  SYNCS.ARRIVE.TRANS64.RED.A1T0 RZ, [UR6], RZ ;  /* 0x000000ffffff79a7 */ /* 0x000fe20008100406 */
[----:B------:R-:W-:Y:S05]  /*1b00*/  @P0 BRA `(.L_x_27) ;  /* 0x0000000000040947 */ /* 0x000fea0003800000 */
[----:B------:R-:W-:Y:S01]  /*1b10*/  BPT.TRAP 0x1 ;  /* 0x000000040000795c */ /* 0x000fe20000300000 */
.L_x_27:
[----:B------:R-:W2:Y:S01]  /*1b20*/  LDC R6, c[0x0][0x288] ;  /* 0x0000a200ff067b82 */ /* 0x000ea20000000800 */
[C---:B01----:R-:W-:Y:S01]  /*1b30*/  LOP3.LUT R5, R18.reuse, 0x3, RZ, 0xc0, !PT ;  /* 0x0000000312057812 */ /* 0x043fe200078ec0ff */
[----:B------:R-:W-:Y:S01]  /*1b40*/  IMAD.SHL.U32 R59, R59, 0x40, RZ ;  /* 0x000000403b3b7824 */ /* 0x000fe200078e00ff */
[----:B------:R-:W-:Y:S01]  /*1b50*/  UIADD3 UR39, UR40, UR39, URZ ;  /* 0x0000002728277290 */ /* 0x000fe2000fffe03f */
[----:B------:R-:W-:Y:S01]  /*1b60*/  SHF.R.U32.HI R3, RZ, 0x2, R18 ;  /* 0x00000002ff037819 */ /* 0x000fe20000011612 */
[C---:B------:R-:W-:Y:S01]  /*1b70*/  IMAD.SHL.U32 R10, R18.reuse, 0x2, RZ ;  /* 0x00000002120a7824 */ /* 0x040fe200078e00ff */
[----:B------:R-:W-:Y:S01]  /*1b80*/  LOP3.LUT R4, R18, 0x60, RZ, 0xc0, !PT ;  /* 0x0000006012047812 */ /* 0x000fe200078ec0ff */
[----:B------:R-:W-:Y:S01]  /*1b90*/  UISETP.GT.U32.AND UP0, UPT, UR39, 0x8, UPT ;  /* 0x000000082700788c */ /* 0x000fe2000bf04070 */
[----:B------:R-:W-:Y:S01]  /*1ba0*/  LOP3.LUT R0, R22, 0x1, RZ, 0xc0, !PT ;  /* 0x0000000116007812 */ /* 0x000fe200078ec0ff */
[----:B------:R-:W-:Y:S01]  /*1bb0*/  ULDC UR7, c[0x0][0x284] ;  /* 0x0000a10000077ab9 */ /* 0x000fe20000000800 */
[----:B------:R-:W-:Y:S01]  /*1bc0*/  LOP3.LUT R3, R3, 0x7, RZ, 0xc0, !PT ;  /* 0x0000000703037812 */ /* 0x000fe200078ec0ff */
[----:B------:R-:W-:Y:S01]  /*1bd0*/  UISETP.LT.U32.AND UP0, UPT, UR40, 0x9, UP0 ;  /* 0x000000092800788c */ /* 0x000fe20008701070 */
[----:B------:R-:W-:Y:S01]  /*1be0*/  SHF.R.U32.HI R4, RZ, 0x1, R4 ;  /* 0x00000001ff047819 */ /* 0x000fe20000011604 */
[----:B------:R-:W-:Y:S01]  /*1bf0*/  IMAD.SHL.U32 R8, R0, 0x40, RZ ;  /* 0x0000004000087824 */ /* 0x000fe200078e00ff */
[----:B------:R-:W-:Y:S01]  /*1c00*/  UISETP.GE.U32.AND UP1, UPT, UR40, 0x9, UPT ;  /* 0x000000092800788c */ /* 0x000fe2000bf26070 */
[----:B------:R-:W-:Y:S01]  /*1c10*/  SHF.R.S32.HI R15, RZ, 0x1f, R57 ;  /* 0x0000001fff0f7819 */ /* 0x000fe20000011439 */
[----:B------:R-:W-:Y:S01]  /*1c20*/  ULDC.64 UR8, c[0x0][0x5d0] ;  /* 0x0001740000087ab9 */ /* 0x000fe20000000a00 */
[--C-:B------:R-:W-:Y:S01]  /*1c30*/  IADD3 R7, RZ, -R4, -R3.reuse ;  /* 0x80000004ff077210 */ /* 0x100fe20007ffe803 */
[----:B------:R-:W-:Y:S01]  /*1c40*/  UIMAD.WIDE.U32 UR4, UR39, 0x38e38e39, URZ ;  /* 0x38e38e39270478a5 */ /* 0x000fe2000f8e003f */
[C---:B------:R-:W-:Y:S01]  /*1c50*/  LOP3.LUT R10, R59.reuse, 0x6, R10, 0xf8, !PT ;  /* 0x000000063b0a7812 */ /* 0x040fe200078ef80a */
[----:B------:R-:W-:Y:S01]  /*1c60*/  USEL UR6, URZ, 0x1, !UP0 ;  /* 0x000000013f067887 */ /* 0x000fe2000c000000 */
[----:B------:R-:W-:Y:S01]  /*1c70*/  LOP3.LUT R3, R8, 0x40, R3, 0xe2, !PT ;  /* 0x0000004008037812 */ /* 0x000fe200078ee203 */
[C---:B------:R-:W-:Y:S01]  /*1c80*/  IMAD.WIDE R8, R58.reuse, 0x80, RZ ;  /* 0x000000803a087825 */ /* 0x040fe200078e02ff */
[----:B------:R-:W-:Y:S01]  /*1c90*/  SHF.R.S32.HI R11, RZ, 0x1f, R10 ;  /* 0x0000001fff0b7819 */ /* 0x000fe2000001140a */
[----:B------:R-:W-:Y:S01]  /*1ca0*/  USHF.R.U32.HI UR4, URZ, 0x1, UR5 ;  /* 0x000000013f047899 */ /* 0x000fe20008011605 */
[----:B--2---:R-:W-:Y:S01]  /*1cb0*/  ISETP.GE.AND P0, PT, R59, R6, PT ;  /* 0x000000063b00720c */ /* 0x004fe20003f06270 */
[----:B------:R-:W-:Y:S01]  /*1cc0*/  IMAD R12, R5, -0x2, R6 ;  /* 0xfffffffe050c7824 */ /* 0x000fe200078e0206 */
[----:B------:R-:W-:Y:S01]  /*1cd0*/  ULOP3.LUT UR38, UR38, UR6, URZ, 0x3c, !UPT ;  /* 0x0000000626267292 */ /* 0x000fe2000f8e3c3f */
[----:B------:R-:W-:Y:S01]  /*1ce0*/  IMAD.SHL.U32 R5, R58, 0x80, RZ ;  /* 0x000000803a057824 */ /* 0x000fe200078e00ff */
[----:B------:R-:W-:Y:S01]  /*1cf0*/  LOP3.LUT R73, R8, R3, R4, 0xfe, !PT ;  /* 0x0000000308497212 */ /* 0x000fe200078efe04 */
[----:B------:R-:W-:Y:S01]  /*1d00*/  IMAD R6, R15, UR8, RZ ;  /* 0x000000080f067c24 */ /* 0x000fe2000f8e02ff */
[----:B------:R-:W-:Y:S01]  /*1d10*/  UIMAD UR39, UR4, -0x9, UR39 ;  /* 0xfffffff7042778a4 */ /* 0x000fe2000f8e0227 */
[----:B------:R-:W-:Y:S01]  /*1d20*/  IMAD R0, R0, -0x40, R7 ;  /* 0xffffffc000007824 */ /* 0x000fe200078e0207 */
[----:B------:R-:W-:Y:S01]  /*1d30*/  ISETP.GE.OR P0, PT, R5, UR7, P0 ;  /* 0x0000000705007c0c */ /* 0x000fe20008706670 */
[C---:B------:R-:W-:Y:S01]  /*1d40*/  IMAD R13, R57.reuse, UR9, R6 ;  /* 0x00000009390d7c24 */ /* 0x040fe2000f8e0206 */
[----:B------:R-:W-:Y:S01]  /*1d50*/  @UP1 ULOP3.LUT UR38, UR38, 0x1, UR4, 0x78, !UPT ;  /* 0x0000000126261892 */ /* 0x000fe2000f8e7804 */
[----:B------:R-:W-:Y:S01]  /*1d60*/  IMAD.WIDE.U32 R6, R57, UR8, R10 ;  /* 0x0000000839067c25 */ /* 0x000fe2000f8e000a */
[----:B------:R-:W-:-:S03]  /*1d70*/  IADD3 R3, -R5, UR7, R0 ;  /* 0x0000000705037c10 */ /* 0x000fc6000fffe100 */
[----:B------:R-:W-:Y:S02]  /*1d80*/  IMAD.IADD R7, R7, 0x1, R13 ;  /* 0x0000000107077824 */ /* 0x000fe400078e020d */
[----:B------:R-:W-:Y:S02]  /*1d90*/  IMAD.IADD R4, R12, 0x1, -R59 ;  /* 0x000000010c047824 */ /* 0x000fe400078e0a3b */
[----:B------:R-:W-:Y:S02]  /*1da0*/  IMAD.MOV.U32 R0, RZ, RZ, -0x1 ;  /* 0xffffffffff007424 */ /* 0x000fe400078e00ff */
[----:B------:R-:W-:Y:S05]  /*1db0*/  @P0 BRA `(.L_x_29) ;  /* 0x0000002000a40947 */ /* 0x000fea0003800000 */
[----:B------:R-:W0:Y:S01]  /*1dc0*/  LDC.64 R66, c[0x0][0x5c8] ;  /* 0x00017200ff427b82 */ /* 0x000e220000000a00 */
[----:B-----5:R-:W-:Y:S01]  /*1dd0*/  FSETP.NEU.AND P0, PT, R56, RZ, PT ;  /* 0x000000ff3800720b */ /* 0x020fe20003f0d000 */
[----:B------:R-:W-:Y:S01]  /*1de0*/  BSSY B0, `(.L_x_29) ;  /* 0x0000226000007945 */ /* 0x000fe20003800000 */
[----:B------:R-:W-:-:S04]  /*1df0*/  ISETP.GT.AND P2, PT, R4, RZ, PT ;  /* 0x000000ff0400720c */ /* 0x000fc80003f44270 */
[----:B------:R-:W-:Y:S01]  /*1e00*/  ISETP.GT.AND P1, PT, R3, RZ, P2 ;  /* 0x000000ff0300720c */ /* 0x000fe20001724270 */
[-C--:B0-----:R-:W-:Y:S02]  /*1e10*/  IMAD R12, R9, R66.reuse, RZ ;  /* 0x00000042090c7224 */ /* 0x081fe400078e02ff */
[----:B------:R-:W-:-:S04]  /*1e20*/  IMAD.WIDE.U32 R58, R73, R66, R6 ;  /* 0x00000042493a7225 */ /* 0x000fc800078e0006 */
[----:B------:R-:W-:-:S04]  /*1e30*/  IMAD R5, R73, R67, R12 ;  /* 0x0000004349057224 */ /* 0x000fc800078e020c */
[----:B------:R-:W-:Y:S01]  /*1e40*/  IMAD.IADD R75, R59, 0x1, R5 ;  /* 0x000000013b4b7824 */ /* 0x000fe200078e0205 */
[----:B------:R-:W-:Y:S06]  /*1e50*/  @!P0 BRA `(.L_x_30) ;  /* 0x0000001400e88947 */ /* 0x000fec0003800000 */
[----:B------:R-:W0:Y:S01]  /*1e60*/  LDC.64 R64, c[0x0][0x5b8] ;  /* 0x00016e00ff407b82 */ /* 0x000e220000000a00 */
[----:B------:R-:W-:-:S07]  /*1e70*/  ULDC.64 UR4, c[0x0][0x5c0] ;  /* 0x0001700000047ab9 */ /* 0x000fce0000000a00 */
[----:B------:R-:W1:Y:S08]  /*1e80*/  LDC.64 R68, c[0x0][0x5b0] ;  /* 0x00016c00ff447b82 */ /* 0x000e700000000a00 */
[----:B------:R-:W2:Y:S01]  /*1e90*/  LDC.64 R70, c[0x0][0x5a8] ;  /* 0x00016a00ff467b82 */ /* 0x000ea20000000a00 */
[-C--:B0-----:R-:W-:Y:S02]  /*1ea0*/  IMAD R6, R15, R64.reuse, RZ ;  /* 0x000000400f067224 */ /* 0x081fe400078e02ff */
[----:B------:R-:W-:-:S04]  /*1eb0*/  IMAD.WIDE.U32 R60, R57, R64, R10 ;  /* 0x00000040393c7225 */ /* 0x000fc800078e000a */
[----:B------:R-:W-:Y:S02]  /*1ec0*/  IMAD R63, R57, R65, R6 ;  /* 0x00000041393f7224 */ /* 0x000fe400078e0206 */
[-C--:B-1----:R-:W-:Y:S02]  /*1ed0*/  IMAD R8, R9, R68.reuse, RZ ;  /* 0x0000004409087224 */ /* 0x082fe400078e02ff */
[----:B------:R-:W-:Y:S02]  /*1ee0*/  IMAD.IADD R13, R61, 0x1, R63 ;  /* 0x000000013d0d7824 */ /* 0x000fe400078e023f */
[----:B------:R-:W-:Y:S02]  /*1ef0*/  IMAD.MOV.U32 R12, RZ, RZ, R60 ;  /* 0x000000ffff0c7224 */ /* 0x000fe400078e003c */
[C---:B------:R-:W-:Y:S02]  /*1f00*/  IMAD R65, R73.reuse, R69, R8 ;  /* 0x0000004549417224 */ /* 0x040fe400078e0208 */
[----:B------:R-:W-:-:S04]  /*1f10*/  IMAD.WIDE.U32 R6, R73, R68, R12 ;  /* 0x0000004449067225 */ /* 0x000fc800078e000c */
[----:B------:R-:W-:Y:S01]  /*1f20*/  IMAD.IADD R5, R7, 0x1, R65 ;  /* 0x0000000107057824 */ /* 0x000fe200078e0241 */
[----:B--2---:R-:W-:-:S04]  /*1f30*/  LEA R14, P0, R6, R70, 0x1 ;  /* 0x00000046060e7211 */ /* 0x004fc800078008ff */
[----:B------:R-:W-:-:S05]  /*1f40*/  LEA.HI.X R15, R6, R71, R5, 0x1, P0 ;  /* 0x00000047060f7211 */ /* 0x000fca00000f0c05 */
[----:B------:R0:W2:Y:S01]  /*1f50*/  @P1 LDG.E.LTC128B.U16 R5, desc[UR36][R14.64] ;  /* 0x000000240e051981 */ /* 0x0000a2000c1e1520 */
[----:B------:R-:W-:Y:S01]  /*1f60*/  LEA R8, P0, R58, UR4, 0x1 ;  /* 0x000000043a087c11 */ /* 0x000fe2000f8008ff */
[----:B------:R-:W-:Y:S01]  /*1f70*/  IMAD.WIDE.U32 R6, R73, R68, R10 ;  /* 0x0000004449067225 */ /* 0x000fe200078e000a */
[----:B------:R-:W-:Y:S03]  /*1f80*/  BSSY B1, `(.L_x_31) ;  /* 0x0000012000017945 */ /* 0x000fe60003800000 */
[----:B------:R-:W-:Y:S02]  /*1f90*/  IMAD.IADD R7, R65, 0x1, R7 ;  /* 0x0000000141077824 */ /* 0x000fe400078e0207 */
[----:B------:R-:W-:Y:S01]  /*1fa0*/  IMAD.WIDE.U32 R20, R57, R64, R6 ;  /* 0x0000004039147225 */ /* 0x000fe200078e0006 */
[----:B0-----:R-:W-:-:S03]  /*1fb0*/  SHF.L.U64.HI R15, R68, 0x3, R69 ;  /* 0x00000003440f7819 */ /* 0x001fc60000010245 */
[----:B------:R-:W-:Y:S01]  /*1fc0*/  IMAD.IADD R7, R63, 0x1, R21 ;  /* 0x000000013f077824 */ /* 0x000fe200078e0215 */
[----:B------:R-:W-:Y:S01]  /*1fd0*/  LEA R6, P4, R20, R70, 0x1 ;  /* 0x0000004614067211 */ /* 0x000fe200078808ff */
[----:B------:R-:W-:-:S03]  /*1fe0*/  IMAD.SHL.U32 R14, R68, 0x8, RZ ;  /* 0x00000008440e7824 */ /* 0x000fc600078e00ff */
[----:B------:R-:W-:Y:S01]  /*1ff0*/  LEA.HI.X R7, R20, R71, R7, 0x1, P4 ;  /* 0x0000004714077211 */ /* 0x000fe200020f0c07 */
[----:B--2---:R-:W-:-:S04]  /*2000*/  IMAD.U32 R9, R5, 0x10000, RZ ;  /* 0x0001000005097824 */ /* 0x004fc800078e00ff */
[----:B------:R-:W-:-:S04]  /*2010*/  FMUL R9, R9, R56 ;  /* 0x0000003809097220 */ /* 0x000fc80000400000 */
[----:B------:R-:W-:Y:S01]  /*2020*/  FFMA R24, R24, R23, R9 ;  /* 0x0000001718187223 */ /* 0x000fe20000000009 */
[----:B------:R-:W-:Y:S02]  /*2030*/  LEA.HI.X R9, R58, UR5, R75, 0x1, P0 ;  /* 0x000000053a097c11 */ /* 0x000fe400080f0c4b */
[----:B------:R-:W-:Y:S02]  /*2040*/  ISETP.GT.AND P0, PT, R4, 0x1, PT ;  /* 0x000000010400780c */ /* 0x000fe40003f04270 */
[----:B------:R-:W-:Y:S02]  /*2050*/  F2FP.BF16.F32.PACK_AB R24, RZ, R24 ;  /* 0x00000018ff18723e */ /* 0x000fe400000010ff */
[----:B------:R-:W-:-:S03]  /*2060*/  ISETP.GT.AND P3, PT, R3, RZ, P0 ;  /* 0x000000ff0300720c */ /* 0x000fc60000764270 */
[----:B------:R0:W-:Y:S10]  /*2070*/  @P1 STG.E.U16 desc[UR36][R8.64], R24 ;  /* 0x0000001808001986 */ /* 0x0001f4000c101524 */
[----:B------:R-:W-:Y:S05]  /*2080*/  @!P3 BRA `(.L_x_32) ;  /* 0x000000000004b947 */ /* 0x000fea0003800000 */
[----:B------:R1:W5:Y:S02]  /*2090*/  LDG.E.LTC128B.U16 R5, desc[UR36][R6.64+0x2] ;  /* 0x0000022406057981 */ /* 0x000364000c1e1520 */
.L_x_32:
[----:B------:R-:W-:Y:S05]  /*20a0*/  BSYNC B1 ;  /* 0x0000000000017941 */ /* 0x000fea0003800000 */
.L_x_31:
[----:B-----5:R-:W-:Y:S01]  /*20b0*/  IMAD.U32 R59, R5, 0x10000, RZ ;  /* 0x00010000053b7824 */ /* 0x020fe200078e00ff */
[----:B------:R-:W-:Y:S01]  /*20c0*/  ISETP.GT.AND P2, PT, R3, 0x8, P2 ;  /* 0x000000080300780c */ /* 0x000fe20001744270 */
[----:B------:R-:W-:Y:S01]  /*20d0*/  IMAD.WIDE.U32 R20, R73, R68, R14 ;  /* 0x0000004449147225 */ /* 0x000fe200078e000e */
[----:B0-----:R-:W-:-:S03]  /*20e0*/  PRMT R24, R5, 0x7610, R24 ;  /* 0x0000761005187816 */ /* 0x001fc60000000018 */
[----:B------:R-:W-:Y:S01]  /*20f0*/  FMUL R12, R59, R56 ;  /* 0x000000383b0c7220 */ /* 0x000fe20000400000 */
[----:B------:R-:W-:Y:S01]  /*2100*/  IMAD.IADD R65, R65, 0x1, R21 ;  /* 0x0000000141417824 */ /* 0x000fe200078e0215 */
[----:B------:R-:W-:Y:S02]  /*2110*/  IADD3 R60, P1, R60, R20, RZ ;  /* 0x000000143c3c7210 */ /* 0x000fe40007f3e0ff */
[----:B------:R-:W-:-:S03]  /*2120*/  FFMA R12, R25, R23, R12 ;  /* 0x00000017190c7223 */ /* 0x000fc6000000000c */
[----:B------:R-:W-:Y:S02]  /*2130*/  IMAD.X R13, R65, 0x1, R13, P1 ;  /* 0x00000001410d7824 */ /* 0x000fe400008e060d */
[----:B------:R-:W-:Y:S02]  /*2140*/  F2FP.BF16.F32.PACK_AB R12, RZ, R12 ;  /* 0x0000000cff0c723e */ /* 0x000fe400000010ff */
[----:B------:R-:W-:Y:S02]  /*2150*/  LEA R14, P1, R60, R70, 0x1 ;  /* 0x000000463c0e7211 */ /* 0x000fe400078208ff */
[----:B------:R-:W-:Y:S02]  /*2160*/  PRMT R21, R12, 0x7610, R21 ;  /* 0x000076100c157816 */ /* 0x000fe40000000015 */
[----:B------:R-:W-:-:S03]  /*2170*/  LEA.HI.X R15, R60, R71, R13, 0x1, P1 ;  /* 0x000000473c0f7211 */ /* 0x000fc600008f0c0d */
[----:B------:R0:W-:Y:S04]  /*2180*/  @P3 STG.E.U16 desc[UR36][R8.64+0x2], R21 ;  /* 0x0000021508003986 */ /* 0x0001e8000c101524 */
[----:B------:R-:W2:Y:S01]  /*2190*/  @P2 LDG.E.LTC128B.U16 R24, desc[UR36][R14.64] ;  /* 0x000000240e182981 */ /* 0x000ea2000c1e1520 */
[----:B------:R-:W-:Y:S01]  /*21a0*/  IADD3 R20, P1, R10, R20, RZ ;  /* 0x000000140a147210 */ /* 0x000fe20007f3e0ff */
[----:B------:R-:W-:Y:S01]  /*21b0*/  BSSY B1, `(.L_x_33) ;  /* 0x0000011000017945 */ /* 0x000fe20003800000 */
[C---:B------:R-:W-:Y:S02]  /*21c0*/  SHF.L.U64.HI R13, R66.reuse, 0x4, R67 ;  /* 0x00000004420d7819 */ /* 0x040fe40000010243 */
[----:B------:R-:W-:Y:S01]  /*21d0*/  ISETP.GT.AND P0, PT, R3, 0x8, P0 ;  /* 0x000000080300780c */ /* 0x000fe20000704270 */
[----:B0-----:R-:W-:Y:S01]  /*21e0*/  IMAD.X R21, R11, 0x1, R65, P1 ;  /* 0x000000010b157824 */ /* 0x001fe200008e0641 */
[----:B------:R-:W-:Y:S01]  /*21f0*/  LEA R12, P1, R66, R8, 0x4 ;  /* 0x00000008420c7211 */ /* 0x000fe200078220ff */
[----:B------:R-:W-:-:S04]  /*2200*/  IMAD.WIDE.U32 R20, R57, R64, R20 ;  /* 0x0000004039147225 */ /* 0x000fc800078e0014 */
[----:B------:R-:W-:Y:S01]  /*2210*/  IMAD.X R13, R13, 0x1, R9, P1 ;  /* 0x000000010d0d7824 */ /* 0x000fe200008e0609 */
[----:B------:R-:W-:Y:S01]  /*2220*/  LEA R10, P3, R20, R70, 0x1 ;  /* 0x00000046140a7211 */ /* 0x000fe200078608ff */
[----:B------:R-:W-:-:S05]  /*2230*/  IMAD.IADD R11, R63, 0x1, R21 ;  /* 0x000000013f0b7824 */ /* 0x000fca00078e0215 */
[----:B------:R-:W-:Y:S01]  /*2240*/  LEA.HI.X R11, R20, R71, R11, 0x1, P3 ;  /* 0x00000047140b7211 */ /* 0x000fe200018f0c0b */
[----:B--2---:R-:W-:-:S04]  /*2250*/  IMAD.U32 R5, R24, 0x10000, RZ ;  /* 0x0001000018057824 */ /* 0x004fc800078e00ff */
[----:B------:R-:W-:-:S04]  /*2260*/  FMUL R5, R5, R56 ;  /* 0x0000003805057220 */ /* 0x000fc80000400000 */
[----:B------:R-:W-:-:S05]  /*2270*/  FFMA R5, R26, R23, R5 ;  /* 0x000000171a057223 */ /* 0x000fca0000000005 */
[----:B------:R-:W-:-:S05]  /*2280*/  F2FP.BF16.F32.PACK_AB R5, RZ, R5 ;  /* 0x00000005ff05723e */ /* 0x000fca00000010ff */
[----:B------:R0:W-:Y:S01]  /*2290*/  @P2 STG.E.U16 desc[UR36][R12.64], R5 ;  /* 0x000000050c002986 */ /* 0x0001e2000c101524 */
[----:B------:R-:W-:Y:S05]  /*22a0*/  @!P0 BRA `(.L_x_34) ;  /* 0x0000000000048947 */ /* 0x000fea0003800000 */
[----:B------:R2:W5:Y:S02]  /*22b0*/  LDG.E.LTC128B.U16 R24, desc[UR36][R10.64+0x2] ;  /* 0x000002240a187981 */ /* 0x000564000c1e1520 */
.L_x_34:
[----:B------:R-:W-:Y:S05]  /*22c0*/  BSYNC B1 ;  /* 0x0000000000017941 */ /* 0x000fea0003800000 */
.L_x_33:
[----:B0----5:R-:W-:Y:S01]  /*22d0*/  IMAD.U32 R5, R24, 0x10000, RZ ;  /* 0x0001000018057824 */ /* 0x021fe200078e00ff */
[----:B------:R-:W-:Y:S01]  /*22e0*/  ISETP.GT.AND P1, PT, R4, 0x8, PT ;  /* 0x000000080400780c */ /* 0x000fe20003f24270 */
[----:B------:R-:W-:Y:S02]  /*22f0*/  BSSY B1, `(.L_x_35) ;  /* 0x0000008000017945 */ /* 0x000fe40003800000 */
[----:B------:R-:W-:Y:S01]  /*2300*/  FMUL R14, R5, R56 ;  /* 0x00000038050e7220 */ /* 0x000fe20000400000 */
[----:B------:R-:W-:-:S03]  /*2310*/  ISETP.GT.AND P2, PT, R3, RZ, P1 ;  /* 0x000000ff0300720c */ /* 0x000fc60000f44270 */
[----:B------:R-:W-:-:S05]  /*2320*/  FFMA R14, R27, R23, R14 ;  /* 0x000000171b0e7223 */ /* 0x000fca000000000e */
[----:B------:R-:W-:-:S05]  /*2330*/  F2FP.BF16.F32.PACK_AB R14, RZ, R14 ;  /* 0x0000000eff0e723e */ /* 0x000fca00000010ff */
[----:B------:R0:W-:Y:S01]  /*2340*/  @P0 STG.E.U16 desc[UR36][R12.64+0x2], R14 ;  /* 0x0000020e0c000986 */ /* 0x0001e2000c101524 */
[----:B------:R-:W-:Y:S05]  /*2350*/  @!P2 BRA `(.L_x_36) ;  /* 0x000000000004a947 */ /* 0x000fea0003800000 */
[----:B------:R3:W5:Y:S02]  /*2360*/  LDG.E.LTC128B.U16 R24, desc[UR36][R6.64+0x10] ;  /* 0x0000102406187981 */ /* 0x000764000c1e1520 */
.L_x_36:
[----:B------:R-:W-:Y:S05]  /*2370*/  BSYNC B1 ;  /* 0x0000000000017941 */ /* 0x000fea0003800000 */
.L_x_35:
[----:B-----5:R-:W-:Y:S01]  /*2380*/  IMAD.U32 R5, R24, 0x10000, RZ ;  /* 0x0001000018057824 */ /* 0x020fe200078e00ff */
        /* <DEDUP_REMOVED lines=9> */
.L_x_38:
[----:B------:R-:W-:Y:S05]  /*2420*/  BSYNC B1 ;  /* 0x0000000000017941 */ /* 0x000fea0003800000 */
.L_x_37:
[----:B----45:R-:W-:Y:S01]  /*2430*/  IMAD.U32 R5, R24, 0x10000, RZ ;  /* 0x0001000018057824 */ /* 0x030fe200078e00ff */
[----:B------:R-:W-:Y:S01]  /*2440*/  ISETP.GT.AND P1, PT, R3, 0x8, P1 ;  /* 0x000000080300780c */ /* 0x000fe20000f24270 */
[----:B------:R-:W-:Y:S02]  /*2450*/  BSSY B1, `(.L_x_39) ;  /* 0x0000007000017945 */ /* 0x000fe40003800000 */
[----:B0-----:R-:W-:-:S04]  /*2460*/  FMUL R14, R5, R56 ;  /* 0x00000038050e7220 */ /* 0x001fc80000400000 */
[----:B------:R-:W-:-:S05]  /*2470*/  FFMA R14, R29, R23, R14 ;  /* 0x000000171d0e7223 */ /* 0x000fca000000000e */
[----:B------:R-:W-:-:S05]  /*2480*/  F2FP.BF16.F32.PACK_AB R14, RZ, R14 ;  /* 0x0000000eff0e723e */ /* 0x000fca00000010ff */
[----:B------:R0:W-:Y:S01]  /*2490*/  @P3 STG.E.U16 desc[UR36][R8.64+0x12], R14 ;  /* 0x0000120e08003986 */ /* 0x0001e2000c101524 */
[----:B------:R-:W-:Y:S05]  /*24a0*/  @!P1 BRA `(.L_x_40) ;  /* 0x0000000000049947 */ /* 0x000fea0003800000 */
[----:B------:R4:W5:Y:S02]  /*24b0*/  LDG.E.LTC128B.U16 R24, desc[UR36][R10.64+0x10] ;  /* 0x000010240a187981 */ /* 0x000964000c1e1520 */
.L_x_40:
[----:B------:R-:W-:Y:S05]  /*24c0*/  BSYNC B1 ;  /* 0x0000000000017941 */ /* 0x000fea0003800000 */
.L_x_39:
[----:B-----5:R-:W-:Y:S01]  /*24d0*/  IMAD.U32 R5, R24, 0x10000, RZ ;  /* 0x0001000018057824 */ /* 0x020fe200078e00ff */
[----:B------:R-:W-:Y:S01]  /*24e0*/  ISETP.GT.AND P0, PT, R3, 0x8, P0 ;  /* 0x000000080300780c */ /* 0x000fe20000704270 */
[----:B------:R-:W-:Y:S02]  /*24f0*/  BSSY B1, `(.L_x_41) ;  /* 0x0000007000017945 */ /* 0x000fe40003800000 */
[----:B------:R-:W-:-:S04]  /*2500*/  FMUL R5, R5, R56 ;  /* 0x0000003805057220 */ /* 0x000fc80000400000 */
[----:B------:R-:W-:-:S05]  /*2510*/  FFMA R5, R30, R23, R5 ;  /* 0x000000171e057223 */ /* 0x000fca0000000005 */
[----:B------:R-:W-:-:S05]  /*2520*/  F2FP.BF16.F32.PACK_AB R5, RZ, R5 ;  /* 0x00000005ff05723e */ /* 0x000fca00000010ff */
[----:B------:R0:W-:Y:S01]  /*2530*/  @P1 STG.E.U16 desc[UR36][R12.64+0x10], R5 ;  /* 0x000010050c001986 */ /* 0x0001e2000c101524 */
[----:B------:R-:W-:Y:S05]  /*2540*/  @!P0 BRA `(.L_x_42) ;  /* 0x0000000000048947 */ /* 0x000fea0003800000 */
[----:B------:R0:W5:Y:S02]  /*2550*/  LDG.E.LTC128B.U16 R24, desc[UR36][R10.64+0x12] ;  /* 0x000012240a187981 */ /* 0x000164000c1e1520 */
.L_x_42:
[----:B------:R-:W-:Y:S05]  /*2560*/  BSYNC B1 ;  /* 0x0000000000017941 */ /* 0x000fea0003800000 */
.L_x_41:
        /* <DEDUP_REMOVED lines=10> */
.L_x_44:
[----:B------:R-:W-:Y:S05]  /*2610*/  BSYNC B1 ;  /* 0x0000000000017941 */ /* 0x000fea0003800000 */
.L_x_43:
        /* <DEDUP_REMOVED lines=10> */
.L_x_46:
[----:B------:R-:W-:Y:S05]  /*26c0*/  BSYNC B1 ;  /* 0x0000000000017941 */ /* 0x000fea0003800000 */
.L_x_45:
[----:B0----5:R-:W-:Y:S01]  /*26d0*/  IMAD.U32 R5, R24, 0x10000, RZ ;  /* 0x0001000018057824 */ /* 0x021fe200078e00ff */
        /* <DEDUP_REMOVED lines=8> */
.L_x_48:
[----:B------:R-:W-:Y:S05]  /*2760*/  BSYNC B1 ;  /* 0x0000000000017941 */ /* 0x000fea0003800000 */
.L_x_47:
        /* <DEDUP_REMOVED lines=9> */
.L_x_50:
[----:B------:R-:W-:Y:S05]  /*2800*/  BSYNC B1 ;  /* 0x0000000000017941 */ /* 0x000fea0003800000 */
.L_x_49:
        /* <DEDUP_REMOVED lines=10> */
.L_x_52:
[----:B------:R-:W-:Y:S05]  /*28b0*/  BSYNC B1 ;  /* 0x0000000000017941 */ /* 0x000fea0003800000 */
.L_x_51:
        /* <DEDUP_REMOVED lines=10> */
.L_x_54:
[----:B------:R-:W-:Y:S05]  /*2960*/  BSYNC B1 ;  /* 0x0000000000017941 */ /* 0x000fea0003800000 */
.L_x_53:
        /* <DEDUP_REMOVED lines=9> */
.L_x_56:
[----:B------:R-:W-:Y:S05]  /*2a00*/  BSYNC B1 ;  /* 0x0000000000017941 */ /* 0x000fea0003800000 */
.L_x_55:
        /* <DEDUP_REMOVED lines=9> */
.L_x_58:
[----:B------:R-:W-:Y:S05]  /*2aa0*/  BSYNC B1 ;  /* 0x0000000000017941 */ /* 0x000fea0003800000 */
.L_x_57:
        /* <DEDUP_REMOVED lines=10> */
.L_x_60:
[----:B------:R-:W-:Y:S05]  /*2b50*/  BSYNC B1 ;  /* 0x0000000000017941 */ /* 0x000fea0003800000 */
.L_x_59:
        /* <DEDUP_REMOVED lines=10> */
.L_x_62:
[----:B------:R-:W-:Y:S05]  /*2c00*/  BSYNC B1 ;  /* 0x0000000000017941 */ /* 0x000fea0003800000 */
.L_x_61:
        /* <DEDUP_REMOVED lines=9> */
.L_x_64:
[----:B------:R-:W-:Y:S05]  /*2ca0*/  BSYNC B1 ;  /* 0x0000000000017941 */ /* 0x000fea0003800000 */
.L_x_63:
        /* <DEDUP_REMOVED lines=9> */
.L_x_66:
[----:B------:R-:W-:Y:S05]  /*2d40*/  BSYNC B1 ;  /* 0x0000000000017941 */ /* 0x000fea0003800000 */
.L_x_65:
        /* <DEDUP_REMOVED lines=10> */
.L_x_68:
[----:B------:R-:W-:Y:S05]  /*2df0*/  BSYNC B1 ;  /* 0x0000000000017941 */ /* 0x000fea0003800000 */
.L_x_67:
        /* <DEDUP_REMOVED lines=10> */
.L_x_70:
[----:B------:R-:W-:Y:S05]  /*2ea0*/  BSYNC B1 ;  /* 0x0000000000017941 */ /* 0x000fea0003800000 */
.L_x_69:
        /* <DEDUP_REMOVED lines=9> */
.L_x_72:
[----:B------:R-:W-:Y:S05]  /*2f40*/  BSYNC B1 ;  /* 0x0000000000017941 */ /* 0x000fea0003800000 */
.L_x_71:
        /* <DEDUP_REMOVED lines=9> */
.L_x_74:
[----:B------:R-:W-:Y:S05]  /*2fe0*/  BSYNC B1 ;  /* 0x0000000000017941 */ /* 0x000fea0003800000 */
.L_x_73:
        /* <DEDUP_REMOVED lines=10> */
.L_x_76:
[----:B------:R-:W-:Y:S05]  /*3090*/  BSYNC B1 ;  /* 0x0000000000017941 */ /* 0x000fea0003800000 */
.L_x_75:
        /* <DEDUP_REMOVED lines=10> */
.L_x_78:
[----:B------:R-:W-:Y:S05]  /*3140*/  BSYNC B1 ;  /* 0x0000000000017941 */ /* 0x000fea0003800000 */
.L_x_77:
        /* <DEDUP_REMOVED lines=9> */
.L_x_80:
[----:B------:R-:W-:Y:S05]  /*31e0*/  BSYNC B1 ;  /* 0x0000000000017941 */ /* 0x000fea0003800000 */
.L_x_79:
        /* <DEDUP_REMOVED lines=9> */
.L_x_82:
[----:B------:R-:W-:Y:S05]  /*3280*/  BSYNC B1 ;  /* 0x0000000000017941 */ /* 0x000fea0003800000 */
.L_x_81:
        /* <DEDUP_REMOVED lines=10> */
.L_x_84:
[----:B------:R-:W-:Y:S05]  /*3330*/  BSYNC B1 ;  /* 0x0000000000017941 */ /* 0x000fea0003800000 */
.L_x_83:
[----:B-----5:R-:W-:Y:S01]  /*3340*/  IMAD.U32 R5, R24, 0x10000, RZ ;  /* 0x0001000018057824 */ /* 0x020fe200078e00ff */
[----:B------:R-:W-:Y:S01]  /*3350*/  ISETP.GT.AND P0, PT, R4, 0x39, PT ;  /* 0x000000390400780c */ /* 0x000fe20003f04270 */
[----:B------:R-:W-:Y:S01]  /*3360*/  @P2 IMAD.MOV.U32 R4, RZ, RZ, R8 ;  /* 0x000000ffff042224 */ /* 0x000fe200078e0008 */
[----:B------:R-:W-:Y:S01]  /*3370*/  BSSY B1, `(.L_x_85) ;  /* 0x000000a000017945 */ /* 0x000fe20003800000 */
[----:B------:R-:W-:Y:S01]  /*3380*/  FMUL R5, R5, R56 ;  /* 0x0000003805057220 */ /* 0x000fe20000400000 */
[----:B------:R-:W-:-:S03]  /*3390*/  ISETP.GT.AND P3, PT, R3, RZ, P0 ;  /* 0x000000ff0300720c */ /* 0x000fc60000764270 */
[----:B------:R-:W-:-:S05]  /*33a0*/  FFMA R5, R52, R23, R5 ;  /* 0x0000001734057223 */ /* 0x000fca0000000005 */
[----:B------:R-:W-:-:S04]  /*33b0*/  F2FP.BF16.F32.PACK_AB R5, RZ, R5 ;  /* 0x00000005ff05723e */ /* 0x000fc800000010ff */
[----:B0-----:R-:W-:Y:S01]  /*33c0*/  PRMT R14, R5, 0x7610, R14 ;  /* 0x00007610050e7816 */ /* 0x001fe2000000000e */
[----:B------:R-:W-:-:S05]  /*33d0*/  @P2 IMAD.MOV.U32 R5, RZ, RZ, R9 ;  /* 0x000000ffff052224 */ /* 0x000fca00078e0009 */
[----:B------:R0:W-:Y:S01]  /*33e0*/  @P2 STG.E.U16 desc[UR36][R4.64+0x70], R14 ;  /* 0x0000700e04002986 */ /* 0x0001e2000c101524 */
[----:B------:R-:W-:Y:S05]  /*33f0*/  @!P3 BRA `(.L_x_86) ;  /* 0x000000000004b947 */ /* 0x000fea0003800000 */
[----:B------:R0:W5:Y:S02]  /*3400*/  LDG.E.LTC128B.U16 R24, desc[UR36][R6.64+0x72] ;  /* 0x0000722406187981 */ /* 0x000164000c1e1520 */
.L_x_86:
[----:B------:R-:W-:Y:S05]  /*3410*/  BSYNC B1 ;  /* 0x0000000000017941 */ /* 0x000fea0003800000 */
.L_x_85:
        /* <DEDUP_REMOVED lines=9> */
.L_x_88:
[----:B------:R-:W-:Y:S05]  /*34b0*/  BSYNC B1 ;  /* 0x0000000000017941 */ /* 0x000fea0003800000 */
.L_x_87:
[----:B-----5:R-:W-:Y:S01]  /*34c0*/  IMAD.U32 R5, R24, 0x10000, RZ ;  /* 0x0001000018057824 */ /* 0x020fe200078e00ff */
[----:B------:R-:W-:Y:S01]  /*34d0*/  ISETP.GT.AND P0, PT, R3, 0x8, P0 ;  /* 0x000000080300780c */ /* 0x000fe20000704270 */
[----:B0-----:R-:W-:Y:S01]  /*34e0*/  @P1 IMAD.MOV.U32 R4, RZ, RZ, R12 ;  /* 0x000000ffff041224 */ /* 0x001fe200078e000c */
[----:B------:R-:W-:Y:S01]  /*34f0*/  BSSY B1, `(.L_x_89) ;  /* 0x0000009000017945 */ /* 0x000fe20003800000 */
[----:B------:R-:W-:-:S04]  /*3500*/  FMUL R5, R5, R56 ;  /* 0x0000003805057220 */ /* 0x000fc80000400000 */
[----:B------:R-:W-:-:S05]  /*3510*/  FFMA R5, R54, R23, R5 ;  /* 0x0000001736057223 */ /* 0x000fca0000000005 */
[----:B------:R-:W-:-:S04]  /*3520*/  F2FP.BF16.F32.PACK_AB R5, RZ, R5 ;  /* 0x00000005ff05723e */ /* 0x000fc800000010ff */
[----:B-1-3--:R-:W-:Y:S01]  /*3530*/  PRMT R6, R5, 0x7610, R6 ;  /* 0x0000761005067816 */ /* 0x00afe20000000006 */
[----:B------:R-:W-:-:S05]  /*3540*/  @P1 IMAD.MOV.U32 R5, RZ, RZ, R13 ;  /* 0x000000ffff051224 */ /* 0x000fca00078e000d */
[----:B------:R0:W-:Y:S01]  /*3550*/  @P1 STG.E.U16 desc[UR36][R4.64+0x70], R6 ;  /* 0x0000700604001986 */ /* 0x0001e2000c101524 */
[----:B------:R-:W-:Y:S05]  /*3560*/  @!P0 BRA `(.L_x_90) ;  /* 0x0000000000048947 */ /* 0x000fea0003800000 */
[----:B------:R1:W5:Y:S02]  /*3570*/  LDG.E.LTC128B.U16 R24, desc[UR36][R10.64+0x72] ;  /* 0x000072240a187981 */ /* 0x000364000c1e1520 */
.L_x_90:
[----:B------:R-:W-:Y:S05]  /*3580*/  BSYNC B1 ;  /* 0x0000000000017941 */ /* 0x000fea0003800000 */
.L_x_89:
[----:B------:R-:W-:Y:S05]  /*3590*/  @!P0 BRA `(.L_x_91) ;  /* 0x0000000800a88947 */ /* 0x000fea0003800000 */
[----:B-----5:R-:W-:-:S04]  /*35a0*/  IMAD.U32 R3, R24, 0x10000, RZ ;  /* 0x0001000018037824 */ /* 0x020fc800078e00ff */
[----:B0-----:R-:W-:-:S04]  /*35b0*/  FMUL R4, R3, R56 ;  /* 0x0000003803047220 */ /* 0x001fc80000400000 */
[----:B------:R-:W-:-:S05]  /*35c0*/  FFMA R4, R55, R23, R4 ;  /* 0x0000001737047223 */ /* 0x000fca0000000004 */
[----:B------:R-:W-:-:S05]  /*35d0*/  F2FP.BF16.F32.PACK_AB R4, RZ, R4 ;  /* 0x00000004ff04723e */ /* 0x000fca00000010ff */
[----:B------:R3:W-:Y:S01]  /*35e0*/  STG.E.U16 desc[UR36][R12.64+0x72], R4 ;  /* 0x000072040c007986 */ /* 0x0007e2000c101524 */
[----:B------:R-:W-:Y:S05]  /*35f0*/  BRA `(.L_x_91) ;  /* 0x0000000800907947 */ /* 0x000fea0003800000 */
.L_x_30:
[----:B------:R-:W-:Y:S01]  /*3600*/  ISETP.GT.AND P0, PT, R4, 0x1, PT ;  /* 0x000000010400780c */ /* 0x000fe20003f04270 */
[----:B------:R-:W-:Y:S01]  /*3610*/  ULDC.64 UR4, c[0x0][0x5c0] ;  /* 0x0001700000047ab9 */ /* 0x000fe20000000a00 */
[-C--:B------:R-:W-:Y:S01]  /*3620*/  FMUL R24, R24, R23.reuse ;  /* 0x0000001718187220 */ /* 0x080fe20000400000 */
[-C--:B------:R-:W-:Y:S01]  /*3630*/  FMUL R25, R25, R23.reuse ;  /* 0x0000001719197220 */ /* 0x080fe20000400000 */
[----:B------:R-:W-:Y:S01]  /*3640*/  ISETP.GT.AND P3, PT, R3, RZ, P0 ;  /* 0x000000ff0300720c */ /* 0x000fe20000764270 */
[-C--:B------:R-:W-:Y:S01]  /*3650*/  FMUL R26, R26, R23.reuse ;  /* 0x000000171a1a7220 */ /* 0x080fe20000400000 */
[----:B------:R-:W-:Y:S01]  /*3660*/  LEA R6, P4, R58, UR4, 0x1 ;  /* 0x000000043a067c11 */ /* 0x000fe2000f8808ff */
[-C--:B------:R-:W-:Y:S01]  /*3670*/  FMUL R27, R27, R23.reuse ;  /* 0x000000171b1b7220 */ /* 0x080fe20000400000 */
[----:B------:R-:W-:Y:S01]  /*3680*/  F2FP.BF16.F32.PACK_AB R24, RZ, R24 ;  /* 0x00000018ff18723e */ /* 0x000fe200000010ff */
[-C--:B------:R-:W-:Y:S01]  /*3690*/  FMUL R28, R28, R23.reuse ;  /* 0x000000171c1c7220 */ /* 0x080fe20000400000 */
[----:B------:R-:W-:Y:S01]  /*36a0*/  LEA.HI.X R7, R58, UR5, R75, 0x1, P4 ;  /* 0x000000053a077c11 */ /* 0x000fe2000a0f0c4b */
[----:B------:R-:W-:Y:S01]  /*36b0*/  FMUL R29, R29, R23 ;  /* 0x000000171d1d7220 */ /* 0x000fe20000400000 */
[----:B------:R-:W-:Y:S01]  /*36c0*/  F2FP.BF16.F32.PACK_AB R25, RZ, R25 ;  /* 0x00000019ff19723e */ /* 0x000fe200000010ff */
[-C--:B------:R-:W-:Y:S01]  /*36d0*/  FMUL R30, R30, R23.reuse ;  /* 0x000000171e1e7220 */ /* 0x080fe20000400000 */
[----:B------:R-:W-:Y:S01]  /*36e0*/  SHF.L.U64.HI R67, R66, 0x4, R67 ;  /* 0x0000000442437819 */ /* 0x000fe20000010243 */
[----:B------:R-:W-:Y:S01]  /*36f0*/  @P1 STG.E.U16 desc[UR36][R6.64], R24 ;  /* 0x0000001806001986 */ /* 0x000fe2000c101524 */
[----:B------:R-:W-:Y:S01]  /*3700*/  ISETP.GT.AND P1, PT, R4, 0x8, PT ;  /* 0x000000080400780c */ /* 0x000fe20003f24270 */
[-C--:B------:R-:W-:Y:S01]  /*3710*/  FMUL R31, R31, R23.reuse ;  /* 0x000000171f1f7220 */ /* 0x080fe20000400000 */
[C---:B------:R-:W-:Y:S01]  /*3720*/  ISETP.GT.AND P4, PT, R3.reuse, 0x8, P0 ;  /* 0x000000080300780c */ /* 0x040fe20000784270 */
[----:B------:R-:W-:Y:S01]  /*3730*/  @P3 STG.E.U16 desc[UR36][R6.64+0x2], R25 ;  /* 0x0000021906003986 */ /* 0x000fe2000c101524 */
[----:B------:R-:W-:Y:S01]  /*3740*/  LEA R8, P3, R66, R6, 0x4 ;  /* 0x0000000642087211 */ /* 0x000fe200078620ff */
[-C--:B------:R-:W-:Y:S01]  /*3750*/  FMUL R32, R32, R23.reuse ;  /* 0x0000001720207220 */ /* 0x080fe20000400000 */
[----:B------:R-:W-:Y:S01]  /*3760*/  ISETP.GT.AND P2, PT, R3, 0x8, P2 ;  /* 0x000000080300780c */ /* 0x000fe20001744270 */
[-C--:B------:R-:W-:Y:S01]  /*3770*/  FMUL R33, R33, R23.reuse ;  /* 0x0000001721217220 */ /* 0x080fe20000400000 */
[----:B------:R-:W-:Y:S01]  /*3780*/  ISETP.GT.AND P0, PT, R4, 0x9, PT ;  /* 0x000000090400780c */ /* 0x000fe20003f04270 */
[----:B------:R-:W-:Y:S01]  /*3790*/  IMAD.X R9, R67, 0x1, R7, P3 ;  /* 0x0000000143097824 */ /* 0x000fe200018e0607 */
[C---:B------:R-:W-:Y:S01]  /*37a0*/  ISETP.GT.AND P5, PT, R3.reuse, RZ, P1 ;  /* 0x000000ff0300720c */ /* 0x040fe20000fa4270 */
[-C--:B------:R-:W-:Y:S01]  /*37b0*/  FMUL R34, R34, R23.reuse ;  /* 0x0000001722227220 */ /* 0x080fe20000400000 */
[----:B------:R-:W-:Y:S01]  /*37c0*/  ISETP.GT.AND P3, PT, R3, RZ, P0 ;  /* 0x000000ff0300720c */ /* 0x000fe20000764270 */
[-C--:B------:R-:W-:Y:S01]  /*37d0*/  FMUL R35, R35, R23.reuse ;  /* 0x0000001723237220 */ /* 0x080fe20000400000 */
[----:B------:R-:W-:Y:S01]  /*37e0*/  F2FP.BF16.F32.PACK_AB R26, RZ, R26 ;  /* 0x0000001aff1a723e */ /* 0x000fe200000010ff */
[----:B------:R-:W-:Y:S01]  /*37f0*/  FMUL R36, R36, R23 ;  /* 0x0000001724247220 */ /* 0x000fe20000400000 */
[----:B------:R-:W-:Y:S01]  /*3800*/  F2FP.BF16.F32.PACK_AB R27, RZ, R27 ;  /* 0x0000001bff1b723e */ /* 0x000fe200000010ff */
[----:B------:R-:W-:Y:S01]  /*3810*/  FMUL R37, R37, R23 ;  /* 0x0000001725257220 */ /* 0x000fe20000400000 */
[----:B------:R-:W-:Y:S01]  /*3820*/  F2FP.BF16.F32.PACK_AB R28, RZ, R28 ;  /* 0x0000001cff1c723e */ /* 0x000fe200000010ff */
[----:B------:R-:W-:Y:S01]  /*3830*/  @P2 STG.E.U16 desc[UR36][R8.64], R26 ;  /* 0x0000001a08002986 */ /* 0x000fe2000c101524 */
[----:B------:R-:W-:Y:S01]  /*3840*/  F2FP.BF16.F32.PACK_AB R29, RZ, R29 ;  /* 0x0000001dff1d723e */ /* 0x000fe200000010ff */
[-C--:B------:R-:W-:Y:S01]  /*3850*/  FMUL R38, R38, R23.reuse ;  /* 0x0000001726267220 */ /* 0x080fe20000400000 */
[----:B------:R-:W-:Y:S01]  /*3860*/  ISETP.GT.AND P2, PT, R3, 0x8, P1 ;  /* 0x000000080300780c */ /* 0x000fe20000f44270 */
[----:B------:R-:W-:Y:S01]  /*3870*/  @P4 STG.E.U16 desc[UR36][R8.64+0x2], R27 ;  /* 0x0000021b08004986 */ /* 0x000fe2000c101524 */
[----:B------:R-:W-:Y:S01]  /*3880*/  ISETP.GT.AND P1, PT, R4, 0x10, PT ;  /* 0x000000100400780c */ /* 0x000fe20003f24270 */
[-C--:B------:R-:W-:Y:S01]  /*3890*/  FMUL R39, R39, R23.reuse ;  /* 0x0000001727277220 */ /* 0x080fe20000400000 */
[----:B------:R-:W-:Y:S01]  /*38a0*/  F2FP.BF16.F32.PACK_AB R30, RZ, R30 ;  /* 0x0000001eff1e723e */ /* 0x000fe200000010ff */
[----:B------:R-:W-:Y:S01]  /*38b0*/  @P5 STG.E.U16 desc[UR36][R6.64+0x10], R28 ;  /* 0x0000101c06005986 */ /* 0x000fe2000c101524 */
[C---:B------:R-:W-:Y:S01]  /*38c0*/  ISETP.GT.AND P4, PT, R3.reuse, RZ, P1 ;  /* 0x000000ff0300720c */ /* 0x040fe20000f84270 */
[----:B------:R-:W-:Y:S01]  /*38d0*/  FMUL R40, R40, R23 ;  /* 0x0000001728287220 */ /* 0x000fe20000400000 */
[----:B------:R-:W-:Y:S01]  /*38e0*/  F2FP.BF16.F32.PACK_AB R31, RZ, R31 ;  /* 0x0000001fff1f723e */ /* 0x000fe200000010ff */
[----:B------:R-:W-:Y:S01]  /*38f0*/  @P3 STG.E.U16 desc[UR36][R6.64+0x12], R29 ;  /* 0x0000121d06003986 */ /* 0x000fe2000c101524 */
[----:B------:R-:W-:Y:S01]  /*3900*/  ISETP.GT.AND P3, PT, R3, 0x8, P0 ;  /* 0x000000080300780c */ /* 0x000fe20000764270 */
[-C--:B------:R-:W-:Y:S01]  /*3910*/  FMUL R41, R41, R23.reuse ;  /* 0x0000001729297220 */ /* 0x080fe20000400000 */
[----:B------:R-:W-:Y:S01]  /*3920*/  ISETP.GT.AND P0, PT, R4, 0x11, PT ;  /* 0x000000110400780c */ /* 0x000fe20003f04270 */
[----:B------:R-:W-:Y:S01]  /*3930*/  @P2 STG.E.U16 desc[UR36][R8.64+0x10], R30 ;  /* 0x0000101e08002986 */ /* 0x000fe2000c101524 */
[----:B------:R-:W-:Y:S01]  /*3940*/  F2FP.BF16.F32.PACK_AB R32, RZ, R32 ;  /* 0x00000020ff20723e */ /* 0x000fe200000010ff */
[-C--:B------:R-:W-:Y:S01]  /*3950*/  FMUL R42, R42, R23.reuse ;  /* 0x000000172a2a7220 */ /* 0x080fe20000400000 */
[----:B------:R-:W-:Y:S01]  /*3960*/  ISETP.GT.AND P5, PT, R3, RZ, P0 ;  /* 0x000000ff0300720c */ /* 0x000fe200007a4270 */
[-C--:B------:R-:W-:Y:S01]  /*3970*/  FMUL R43, R43, R23.reuse ;  /* 0x000000172b2b7220 */ /* 0x080fe20000400000 */
[----:B------:R-:W-:Y:S01]  /*3980*/  ISETP.GT.AND P2, PT, R3, 0x8, P1 ;  /* 0x000000080300780c */ /* 0x000fe20000f44270 */
[-C--:B------:R-:W-:Y:S01]  /*3990*/  FMUL R44, R44, R23.reuse ;  /* 0x000000172c2c7220 */ /* 0x080fe20000400000 */
[----:B------:R-:W-:Y:S01]  /*39a0*/  ISETP.GT.AND P1, PT, R4, 0x18, PT ;  /* 0x000000180400780c */ /* 0x000fe20003f24270 */
[----:B------:R-:W-:Y:S01]  /*39b0*/  FMUL R45, R45, R23 ;  /* 0x000000172d2d7220 */ /* 0x000fe20000400000 */
[----:B------:R-:W-:Y:S01]  /*39c0*/  F2FP.BF16.F32.PACK_AB R33, RZ, R33 ;  /* 0x00000021ff21723e */ /* 0x000fe200000010ff */
[----:B------:R-:W-:Y:S01]  /*39d0*/  @P3 STG.E.U16 desc[UR36][R8.64+0x12], R31 ;  /* 0x0000121f08003986 */ /* 0x000fe2000c101524 */
[C---:B------:R-:W-:Y:S01]  /*39e0*/  ISETP.GT.AND P3, PT, R3.reuse, 0x8, P0 ;  /* 0x000000080300780c */ /* 0x040fe20000764270 */
[-C--:B------:R-:W-:Y:S01]  /*39f0*/  FMUL R46, R46, R23.reuse ;  /* 0x000000172e2e7220 */ /* 0x080fe20000400000 */
[----:B------:R-:W-:Y:S01]  /*3a00*/  ISETP.GT.AND P0, PT, R4, 0x19, PT ;  /* 0x000000190400780c */ /* 0x000fe20003f04270 */
[----:B------:R-:W-:Y:S01]  /*3a10*/  @P4 STG.E.U16 desc[UR36][R6.64+0x20], R32 ;  /* 0x0000202006004986 */ /* 0x000fe2000c101524 */
[----:B------:R-:W-:Y:S01]  /*3a20*/  ISETP.GT.AND P4, PT, R3, RZ, P1 ;  /* 0x000000ff0300720c */ /* 0x000fe20000f84270 */
[-C--:B------:R-:W-:Y:S01]  /*3a30*/  FMUL R47, R47, R23.reuse ;  /* 0x000000172f2f7220 */ /* 0x080fe20000400000 */
[----:B------:R-:W-:Y:S01]  /*3a40*/  F2FP.BF16.F32.PACK_AB R34, RZ, R34 ;  /* 0x00000022ff22723e */ /* 0x000fe200000010ff */
[----:B------:R-:W-:Y:S01]  /*3a50*/  @P5 STG.E.U16 desc[UR36][R6.64+0x22], R33 ;  /* 0x0000222106005986 */ /* 0x000fe2000c101524 */
[----:B------:R-:W-:Y:S01]  /*3a60*/  ISETP.GT.AND P5, PT, R3, RZ, P0 ;  /* 0x000000ff0300720c */ /* 0x000fe200007a4270 */
[----:B------:R-:W-:Y:S01]  /*3a70*/  FMUL R48, R48, R23 ;  /* 0x0000001730307220 */ /* 0x000fe20000400000 */
[----:B------:R-:W-:Y:S01]  /*3a80*/  F2FP.BF16.F32.PACK_AB R35, RZ, R35 ;  /* 0x00000023ff23723e */ /* 0x000fe200000010ff */
[----:B------:R-:W-:Y:S01]  /*3a90*/  @P2 STG.E.U16 desc[UR36][R8.64+0x20], R34 ;  /* 0x0000202208002986 */ /* 0x000fe2000c101524 */
[----:B------:R-:W-:Y:S01]  /*3aa0*/  F2FP.BF16.F32.PACK_AB R36, RZ, R36 ;  /* 0x00000024ff24723e */ /* 0x000fe200000010ff */
[-C--:B------:R-:W-:Y:S01]  /*3ab0*/  FMUL R49, R49, R23.reuse ;  /* 0x0000001731317220 */ /* 0x080fe20000400000 */
[C---:B------:R-:W-:Y:S01]  /*3ac0*/  ISETP.GT.AND P2, PT, R3.reuse, 0x8, P1 ;  /* 0x000000080300780c */ /* 0x040fe20000f44270 */
[----:B------:R-:W-:Y:S01]  /*3ad0*/  @P3 STG.E.U16 desc[UR36][R8.64+0x22], R35 ;  /* 0x0000222308003986 */ /* 0x000fe2000c101524 */
[----:B------:R-:W-:Y:S01]  /*3ae0*/  ISETP.GT.AND P1, PT, R4, 0x20, PT ;  /* 0x000000200400780c */ /* 0x000fe20003f24270 */
[----:B------:R-:W-:Y:S01]  /*3af0*/  FMUL R50, R50, R23 ;  /* 0x0000001732327220 */ /* 0x000fe20000400000 */
[----:B------:R-:W-:Y:S01]  /*3b00*/  F2FP.BF16.F32.PACK_AB R37, RZ, R37 ;  /* 0x00000025ff25723e */ /* 0x000fe200000010ff */
[----:B------:R-:W-:Y:S01]  /*3b10*/  @P4 STG.E.U16 desc[UR36][R6.64+0x30], R36 ;  /* 0x0000302406004986 */ /* 0x000fe2000c101524 */
[----:B------:R-:W-:Y:S01]  /*3b20*/  ISETP.GT.AND P3, PT, R3, 0x8, P0 ;  /* 0x000000080300780c */ /* 0x000fe20000764270 */
[-C--:B------:R-:W-:Y:S01]  /*3b30*/  FMUL R51, R51, R23.reuse ;  /* 0x0000001733337220 */ /* 0x080fe20000400000 */
[----:B------:R-:W-:Y:S01]  /*3b40*/  ISETP.GT.AND P0, PT, R4, 0x21, PT ;  /* 0x000000210400780c */ /* 0x000fe20003f04270 */
[----:B------:R-:W-:Y:S01]  /*3b50*/  @P5 STG.E.U16 desc[UR36][R6.64+0x32], R37 ;  /* 0x0000322506005986 */ /* 0x000fe2000c101524 */
        /* <DEDUP_REMOVED lines=10> */
[----:B------:R-:W-:-:S02]  /*3c00*/  F2FP.BF16.F32.PACK_AB R41, RZ, R41 ;  /* 0x00000029ff29723e */ /* 0x000fc400000010ff */
[C---:B------:R-:W-:Y:S01]  /*3c10*/  ISETP.GT.AND P1, PT, R3.reuse, 0x8, P1 ;  /* 0x000000080300780c */ /* 0x040fe20000f24270 */
[----:B------:R-:W-:Y:S01]  /*3c20*/  @P3 STG.E.U16 desc[UR36][R8.64+0x32], R39 ;  /* 0x0000322708003986 */ /* 0x000fe2000c101524 */
[C---:B------:R-:W-:Y:S02]  /*3c30*/  ISETP.GT.AND P2, PT, R3.reuse, 0x8, P0 ;  /* 0x000000080300780c */ /* 0x040fe40000744270 */
[C---:B------:R-:W-:Y:S01]  /*3c40*/  ISETP.GT.AND P0, PT, R4.reuse, 0x29, PT ;  /* 0x000000290400780c */ /* 0x040fe20003f04270 */
[----:B------:R-:W-:Y:S01]  /*3c50*/  @P4 STG.E.U16 desc[UR36][R6.64+0x40], R40 ;  /* 0x0000402806004986 */ /* 0x000fe2000c101524 */
[----:B------:R-:W-:Y:S02]  /*3c60*/  ISETP.GT.AND P4, PT, R4, 0x28, PT ;  /* 0x000000280400780c */ /* 0x000fe40003f84270 */
[----:B------:R-:W-:Y:S01]  /*3c70*/  F2FP.BF16.F32.PACK_AB R42, RZ, R42 ;  /* 0x0000002aff2a723e */ /* 0x000fe200000010ff */
[----:B------:R-:W-:Y:S01]  /*3c80*/  @P5 STG.E.U16 desc[UR36][R6.64+0x42], R41 ;  /* 0x0000422906005986 */ /* 0x000fe2000c101524 */
[----:B------:R-:W-:-:S02]  /*3c90*/  ISETP.GT.AND P5, PT, R3, RZ, P4 ;  /* 0x000000ff0300720c */ /* 0x000fc400027a4270 */
[C---:B------:R-:W-:Y:S01]  /*3ca0*/  ISETP.GT.AND P3, PT, R3.reuse, RZ, P0 ;  /* 0x000000ff0300720c */ /* 0x040fe20000764270 */
[----:B------:R-:W-:Y:S01]  /*3cb0*/  @P1 STG.E.U16 desc[UR36][R8.64+0x40], R42 ;  /* 0x0000402a08001986 */ /* 0x000fe2000c101524 */
[----:B------:R-:W-:Y:S02]  /*3cc0*/  F2FP.BF16.F32.PACK_AB R43, RZ, R43 ;  /* 0x0000002bff2b723e */ /* 0x000fe400000010ff */
[----:B------:R-:W-:Y:S02]  /*3cd0*/  F2FP.BF16.F32.PACK_AB R44, RZ, R44 ;  /* 0x0000002cff2c723e */ /* 0x000fe400000010ff */
[C---:B------:R-:W-:Y:S01]  /*3ce0*/  ISETP.GT.AND P4, PT, R3.reuse, 0x8, P4 ;  /* 0x000000080300780c */ /* 0x040fe20002784270 */
[----:B------:R-:W-:Y:S01]  /*3cf0*/  @P2 STG.E.U16 desc[UR36][R8.64+0x42], R43 ;  /* 0x0000422b08002986 */ /* 0x000fe2000c101524 */
[----:B------:R-:W-:Y:S02]  /*3d00*/  F2FP.BF16.F32.PACK_AB R45, RZ, R45 ;  /* 0x0000002dff2d723e */ /* 0x000fe400000010ff */
[----:B------:R-:W-:Y:S01]  /*3d10*/  ISETP.GT.AND P2, PT, R4, 0x31, PT ;  /* 0x000000310400780c */ /* 0x000fe20003f44270 */
[----:B------:R-:W-:Y:S01]  /*3d20*/  @P5 STG.E.U16 desc[UR36][R6.64+0x50], R44 ;  /* 0x0000502c06005986 */ /* 0x000fe2000c101524 */
[----:B------:R-:W-:-:S02]  /*3d30*/  ISETP.GT.AND P5, PT, R3, 0x8, P0 ;  /* 0x000000080300780c */ /* 0x000fc400007a4270 */
[C---:B------:R-:W-:Y:S01]  /*3d40*/  ISETP.GT.AND P1, PT, R4.reuse, 0x38, PT ;  /* 0x000000380400780c */ /* 0x040fe20003f24270 */
[----:B------:R-:W-:Y:S01]  /*3d50*/  @P3 STG.E.U16 desc[UR36][R6.64+0x52], R45 ;  /* 0x0000522d06003986 */ /* 0x000fe2000c101524 */
[C---:B------:R-:W-:Y:S02]  /*3d60*/  ISETP.GT.AND P3, PT, R4.reuse, 0x30, PT ;  /* 0x000000300400780c */ /* 0x040fe40003f64270 */
[----:B------:R-:W-:Y:S01]  /*3d70*/  ISETP.GT.AND P0, PT, R4, 0x39, PT ;  /* 0x000000390400780c */ /* 0x000fe20003f04270 */
[----:B------:R-:W-:Y:S01]  /*3d80*/  @P4 IMAD.MOV.U32 R4, RZ, RZ, R8 ;  /* 0x000000ffff044224 */ /* 0x000fe200078e0008 */
[----:B------:R-:W-:Y:S01]  /*3d90*/  F2FP.BF16.F32.PACK_AB R46, RZ, R46 ;  /* 0x0000002eff2e723e */ /* 0x000fe200000010ff */
[----:B------:R-:W-:Y:S01]  /*3da0*/  @P4 IMAD.MOV.U32 R5, RZ, RZ, R9 ;  /* 0x000000ffff054224 */ /* 0x000fe200078e0009 */
[----:B------:R-:W-:Y:S02]  /*3db0*/  F2FP.BF16.F32.PACK_AB R47, RZ, R47 ;  /* 0x0000002fff2f723e */ /* 0x000fe400000010ff */
[----:B------:R-:W-:-:S02]  /*3dc0*/  F2FP.BF16.F32.PACK_AB R48, RZ, R48 ;  /* 0x00000030ff30723e */ /* 0x000fc400000010ff */
[----:B------:R0:W-:Y:S01]  /*3dd0*/  @P4 STG.E.U16 desc[UR36][R4.64+0x50], R46 ;  /* 0x0000502e04004986 */ /* 0x0001e2000c101524 */
[C---:B------:R-:W-:Y:S02]  /*3de0*/  ISETP.GT.AND P4, PT, R3.reuse, RZ, P2 ;  /* 0x000000ff0300720c */ /* 0x040fe40001784270 */
[----:B------:R-:W-:Y:S02]  /*3df0*/  F2FP.BF16.F32.PACK_AB R49, RZ, R49 ;  /* 0x00000031ff31723e */ /* 0x000fe400000010ff */
[----:B------:R-:W-:Y:S02]  /*3e00*/  ISETP.GT.AND P2, PT, R3, 0x8, P2 ;  /* 0x000000080300780c */ /* 0x000fe40001744270 */
[----:B------:R-:W-:Y:S02]  /*3e10*/  F2FP.BF16.F32.PACK_AB R50, RZ, R50 ;  /* 0x00000032ff32723e */ /* 0x000fe400000010ff */
[----:B------:R-:W-:Y:S02]  /*3e20*/  F2FP.BF16.F32.PACK_AB R51, RZ, R51 ;  /* 0x00000033ff33723e */ /* 0x000fe400000010ff */
[----:B------:R-:W-:Y:S01]  /*3e30*/  F2FP.BF16.F32.PACK_AB R52, RZ, R52 ;  /* 0x00000034ff34723e */ /* 0x000fe200000010ff */
[----:B0-----:R-:W-:Y:S01]  /*3e40*/  @P5 IMAD.MOV.U32 R4, RZ, RZ, R8 ;  /* 0x000000ffff045224 */ /* 0x001fe200078e0008 */
[----:B------:R-:W-:Y:S01]  /*3e50*/  F2FP.BF16.F32.PACK_AB R53, RZ, R53 ;  /* 0x00000035ff35723e */ /* 0x000fe200000010ff */
[----:B------:R-:W-:Y:S01]  /*3e60*/  @P5 IMAD.MOV.U32 R5, RZ, RZ, R9 ;  /* 0x000000ffff055224 */ /* 0x000fe200078e0009 */
[----:B------:R-:W-:-:S02]  /*3e70*/  F2FP.BF16.F32.PACK_AB R54, RZ, R54 ;  /* 0x00000036ff36723e */ /* 0x000fc400000010ff */
[----:B------:R-:W-:Y:S02]  /*3e80*/  F2FP.BF16.F32.PACK_AB R55, RZ, R55 ;  /* 0x00000037ff37723e */ /* 0x000fe400000010ff */
[----:B------:R0:W-:Y:S01]  /*3e90*/  @P5 STG.E.U16 desc[UR36][R4.64+0x52], R47 ;  /* 0x0000522f04005986 */ /* 0x0001e2000c101524 */
[C---:B------:R-:W-:Y:S02]  /*3ea0*/  ISETP.GT.AND P5, PT, R3.reuse, RZ, P3 ;  /* 0x000000ff0300720c */ /* 0x040fe40001fa4270 */
[----:B------:R-:W-:-:S11]  /*3eb0*/  ISETP.GT.AND P3, PT, R3, 0x8, P3 ;  /* 0x000000080300780c */ /* 0x000fd60001f64270 */
[----:B0-----:R-:W-:Y:S02]  /*3ec0*/  @P5 IMAD.MOV.U32 R4, RZ, RZ, R6 ;  /* 0x000000ffff045224 */ /* 0x001fe400078e0006 */
[----:B------:R-:W-:-:S05]  /*3ed0*/  @P5 IMAD.MOV.U32 R5, RZ, RZ, R7 ;  /* 0x000000ffff055224 */ /* 0x000fca00078e0007 */
[----:B------:R0:W-:Y:S01]  /*3ee0*/  @P5 STG.E.U16 desc[UR36][R4.64+0x60], R48 ;  /* 0x0000603004005986 */ /* 0x0001e2000c101524 */
[C---:B------:R-:W-:Y:S02]  /*3ef0*/  ISETP.GT.AND P5, PT, R3.reuse, RZ, P0 ;  /* 0x000000ff0300720c */ /* 0x040fe400007a4270 */
[----:B------:R-:W-:Y:S01]  /*3f00*/  ISETP.GT.AND P0, PT, R3, 0x8, P0 ;  /* 0x000000080300780c */ /* 0x000fe20000704270 */
[----:B0-----:R-:W-:Y:S02]  /*3f10*/  @P4 IMAD.MOV.U32 R4, RZ, RZ, R6 ;  /* 0x000000ffff044224 */ /* 0x001fe400078e0006 */
[----:B------:R-:W-:-:S05]  /*3f20*/  @P4 IMAD.MOV.U32 R5, RZ, RZ, R7 ;  /* 0x000000ffff054224 */ /* 0x000fca00078e0007 */
[----:B------:R0:W-:Y:S01]  /*3f30*/  @P4 STG.E.U16 desc[UR36][R4.64+0x62], R49 ;  /* 0x0000623104004986 */ /* 0x0001e2000c101524 */
[C---:B------:R-:W-:Y:S02]  /*3f40*/  ISETP.GT.AND P4, PT, R3.reuse, RZ, P1 ;  /* 0x000000ff0300720c */ /* 0x040fe40000f84270 */
[----:B------:R-:W-:Y:S01]  /*3f50*/  ISETP.GT.AND P1, PT, R3, 0x8, P1 ;  /* 0x000000080300780c */ /* 0x000fe20000f24270 */
[----:B0-----:R-:W-:Y:S02]  /*3f60*/  @P3 IMAD.MOV.U32 R4, RZ, RZ, R8 ;  /* 0x000000ffff043224 */ /* 0x001fe400078e0008 */
[----:B------:R-:W-:-:S05]  /*3f70*/  @P3 IMAD.MOV.U32 R5, RZ, RZ, R9 ;  /* 0x000000ffff053224 */ /* 0x000fca00078e0009 */
[----:B------:R0:W-:Y:S02]  /*3f80*/  @P3 STG.E.U16 desc[UR36][R4.64+0x60], R50 ;  /* 0x0000603204003986 */ /* 0x0001e4000c101524 */
[----:B0-----:R-:W-:Y:S02]  /*3f90*/  @P2 IMAD.MOV.U32 R4, RZ, RZ, R8 ;  /* 0x000000ffff042224 */ /* 0x001fe400078e0008 */
[----:B------:R-:W-:-:S05]  /*3fa0*/  @P2 IMAD.MOV.U32 R5, RZ, RZ, R9 ;  /* 0x000000ffff052224 */ /* 0x000fca00078e0009 */
[----:B------:R0:W-:Y:S02]  /*3fb0*/  @P2 STG.E.U16 desc[UR36][R4.64+0x62], R51 ;  /* 0x0000623304002986 */ /* 0x0001e4000c101524 */
[----:B0-----:R-:W-:Y:S02]  /*3fc0*/  @P4 IMAD.MOV.U32 R4, RZ, RZ, R6 ;  /* 0x000000ffff044224 */ /* 0x001fe400078e0006 */
[----:B------:R-:W-:-:S05]  /*3fd0*/  @P4 IMAD.MOV.U32 R5, RZ, RZ, R7 ;  /* 0x000000ffff054224 */ /* 0x000fca00078e0007 */
[----:B------:R0:W-:Y:S04]  /*3fe0*/  @P4 STG.E.U16 desc[UR36][R4.64+0x70], R52 ;  /* 0x0000703404004986 */ /* 0x0001e8000c101524 */
[----:B------:R1:W-:Y:S01]  /*3ff0*/  @P5 STG.E.U16 desc[UR36][R6.64+0x72], R53 ;  /* 0x0000723506005986 */ /* 0x0003e2000c101524 */
[----:B0-----:R-:W-:Y:S02]  /*4000*/  @P1 IMAD.MOV.U32 R4, RZ, RZ, R8 ;  /* 0x000000ffff041224 */ /* 0x001fe400078e0008 */
[----:B------:R-:W-:-:S05]  /*4010*/  @P1 IMAD.MOV.U32 R5, RZ, RZ, R9 ;  /* 0x000000ffff051224 */ /* 0x000fca00078e0009 */
[----:B------:R1:W-:Y:S04]  /*4020*/  @P1 STG.E.U16 desc[UR36][R4.64+0x70], R54 ;  /* 0x0000703604001986 */ /* 0x0003e8000c101524 */
[----:B------:R1:W-:Y:S02]  /*4030*/  @P0 STG.E.U16 desc[UR36][R8.64+0x72], R55 ;  /* 0x0000723708000986 */ /* 0x0003e4000c101524 */
.L_x_91:
[----:B------:R-:W-:Y:S05]  /*4040*/  BSYNC B0 ;  /* 0x0000000000007941 */ /* 0x000fea0003800000 */
.L_x_29:
[----:B------:R-:W-:Y:S01]  /*4050*/  ULDC UR4, c[0x0][0xc] ;  /* 0x0000030000047ab9 */ /* 0x000fe20000000800 */
[----:B------:R-:W-:Y:S01]  /*4060*/  ULDC UR5, c[0x0][0x10] ;  /* 0x0000040000057ab9 */ /* 0x000fe20000000800 */
[----:B------:R-:W0:Y:S01]  /*4070*/  LDC R3, c[0x0][0x14] ;  /* 0x00000500ff037b82 */ /* 0x000e220000000800 */
[----:B------:R-:W-:Y:S01]  /*4080*/  UIMAD.WIDE.U32 UR4, UR4, UR5, URZ ;  /* 0x00000005040472a5 */ /* 0x000fe2000f8e003f */
[----:B------:R-:W-:Y:S02]  /*4090*/  IMAD.MOV.U32 R59, RZ, RZ, -0x1 ;  /* 0xffffffffff3b7424 */ /* 0x000fe400078e00ff */
[----:B------:R-:W-:-:S03]  /*40a0*/  IMAD.MOV.U32 R57, RZ, RZ, -0x1 ;  /* 0xffffffffff397424 */ /* 0x000fc600078e00ff */
[----:B0-----:R-:W-:-:S04]  /*40b0*/  IMAD.WIDE.U32 R16, R3, UR4, R16 ;  /* 0x0000000403107c25 */ /* 0x001fc8000f8e0010 */
[----:B------:R-:W-:Y:S01]  /*40c0*/  IMAD R3, R3, UR5, RZ ;  /* 0x0000000503037c24 */ /* 0x000fe2000f8e02ff */
[----:B------:R-:W-:Y:S02]  /*40d0*/  ULDC.64 UR4, c[0x0][0x650] ;  /* 0x0001940000047ab9 */ /* 0x000fe40000000a00 */
[----:B------:R-:W-:Y:S01]  /*40e0*/  ISETP.GE.U32.AND P0, PT, R16, UR4, PT ;  /* 0x0000000410007c0c */ /* 0x000fe2000bf06070 */
[--C-:B------:R-:W-:Y:S01]  /*40f0*/  IMAD.IADD R17, R17, 0x1, R3.reuse ;  /* 0x0000000111117824 */ /* 0x100fe200078e0203 */
[----:B------:R-:W-:-:S04]  /*4100*/  PRMT R3, RZ, 0x7610, R3 ;  /* 0x00007610ff037816 */ /* 0x000fc80000000003 */
[----:B------:R-:W-:-:S13]  /*4110*/  ISETP.GE.U32.AND.EX P0, PT, R17, UR5, PT, P0 ;  /* 0x0000000511007c0c */ /* 0x000fda000bf06100 */
[----:B------:R-:W-:Y:S05]  /*4120*/  @P0 BRA `(.L_x_92) ;  /* 0x0000000400640947 */ /* 0x000fea0003800000 */
[----:B---3--:R-:W0:Y:S01]  /*4130*/  S2R R12, SR_CTAID.X ;  /* 0x00000000000c7919 */ /* 0x008e220000002500 */
[----:B-12-4-:R-:W1:Y:S01]  /*4140*/  LDC.64 R10, c[0x0][0x628] ;  /* 0x00018a00ff0a7b82 */ /* 0x016e620000000a00 */
[----:B------:R-:W-:Y:S01]  /*4150*/  ULDC UR4, c[0x0][0x150] ;  /* 0x0000540000047ab9 */ /* 0x000fe20000000800 */
[----:B------:R-:W-:Y:S01]  /*4160*/  IMAD.MOV.U32 R8, RZ, RZ, R16 ;  /* 0x000000ffff087224 */ /* 0x000fe200078e0010 */
[----:B-----5:R-:W2:Y:S01]  /*4170*/  S2R R24, SR_CTAID.Y ;  /* 0x0000000000187919 */ /* 0x020ea20000002600 */
[----:B------:R-:W-:-:S04]  /*4180*/  IMAD.MOV.U32 R9, RZ, RZ, R17 ;  /* 0x000000ffff097224 */ /* 0x000fc800078e0011 */
[----:B------:R-:W3:Y:S08]  /*4190*/  LDC R21, c[0x0][0x144] ;  /* 0x00005100ff157b82 */ /* 0x000ef00000000800 */
[----:B------:R-:W4:Y:S08]  /*41a0*/  LDC R0, c[0x0][0x630] ;  /* 0x00018c00ff007b82 */ /* 0x000f300000000800 */
[----:B------:R-:W2:Y:S01]  /*41b0*/  LDC.64 R14, c[0x0][0x620] ;  /* 0x00018800ff0e7b82 */ /* 0x000ea20000000a00 */
[----:B-1----:R-:W-:-:S04]  /*41c0*/  ISETP.NE.U32.AND P0, PT, R10, RZ, PT ;  /* 0x000000ff0a00720c */ /* 0x002fc80003f05070 */
[----:B------:R-:W-:Y:S02]  /*41d0*/  ISETP.NE.AND.EX P0, PT, R11, RZ, PT, P0 ;  /* 0x000000ff0b00720c */ /* 0x000fe40003f05300 */
[----:B0-----:R-:W-:-:S05]  /*41e0*/  I2FP.F32.U32 R3, R12 ;  /* 0x0000000c00037245 */ /* 0x001fca0000201000 */
[----:B------:R-:W-:-:S04]  /*41f0*/  FMUL R3, R3, UR4 ;  /* 0x0000000403037c20 */ /* 0x000fc80008400000 */
[----:B------:R0:W1:Y:S02]  /*4200*/  F2I.U32.TRUNC.NTZ R20, R3 ;  /* 0x0000000300147305 */ /* 0x000064000020f000 */
[----:B---34-:R-:W-:Y:S05]  /*4210*/  @!P0 BRA `(.L_x_93) ;  /* 0x0000000000288947 */ /* 0x018fea0003800000 */
[----:B0-----:R-:W0:Y:S02]  /*4220*/  LDC R3, c[0x0][0x634] ;  /* 0x00018d00ff037b82 */ /* 0x001e240000000800 */
        /* <DEDUP_REMOVED lines=9> */
.L_x_93:
[----:B------:R-:W3:Y:S01]  /*42c0*/  LDC.64 R28, c[0x0][0x640] ;  /* 0x00019000ff1c7b82 */ /* 0x000ee20000000a00 */
[-CC-:B------:R-:W-:Y:S01]  /*42d0*/  SHF.R.U64 R57, R8, R0.reuse, R9.reuse ;  /* 0x0000000008397219 */ /* 0x180fe20000001209 */
[----:B-1----:R-:W-:Y:S01]  /*42e0*/  IMAD.MOV R20, RZ, RZ, -R20 ;  /* 0x000000ffff147224 */ /* 0x002fe200078e0a14 */
[----:B------:R-:W-:Y:S01]  /*42f0*/  SHF.R.U32.HI R0, RZ, R0, R9 ;  /* 0x00000000ff007219 */ /* 0x000fe20000011609 */
[----:B------:R-:W-:Y:S01]  /*4300*/  ULDC UR4, c[0x0][0x154] ;  /* 0x0000550000047ab9 */ /* 0x000fe20000000800 */
[----:B0-----:R-:W-:Y:S01]  /*4310*/  IADD3 R3, P0, RZ, -R57, RZ ;  /* 0x80000039ff037210 */ /* 0x001fe20007f1e0ff */
[----:B------:R-:W-:Y:S02]  /*4320*/  IMAD R21, R21, R20, R12 ;  /* 0x0000001415157224 */ /* 0x000fe400078e020c */
[----:B------:R-:W0:Y:S01]  /*4330*/  LDC R6, c[0x0][0x618] ;  /* 0x00018600ff067b82 */ /* 0x000e220000000800 */
[----:B------:R-:W-:Y:S02]  /*4340*/  IMAD.MOV.U32 R7, RZ, RZ, 0x1 ;  /* 0x00000001ff077424 */ /* 0x000fe400078e00ff */
[----:B------:R-:W-:-:S04]  /*4350*/  IMAD.X R5, RZ, RZ, ~R0, P0 ;  /* 0x000000ffff057224 */ /* 0x000fc800000e0e00 */
[-C--:B--2---:R-:W-:Y:S01]  /*4360*/  IMAD R0, R5, R14.reuse, RZ ;  /* 0x0000000e05007224 */ /* 0x084fe200078e02ff */
[----:B------:R-:W1:Y:S01]  /*4370*/  LDC R8, c[0x0][0x608] ;  /* 0x00018200ff087b82 */ /* 0x000e620000000800 */
[----:B------:R-:W-:-:S04]  /*4380*/  IMAD.WIDE.U32 R4, R3, R14, R16 ;  /* 0x0000000e03047225 */ /* 0x000fc800078e0010 */
[----:B------:R-:W-:Y:S01]  /*4390*/  IMAD R3, R3, R15, R0 ;  /* 0x0000000f03037224 */ /* 0x000fe200078e0200 */
[----:B------:R-:W-:Y:S02]  /*43a0*/  I2FP.F32.U32 R0, R24 ;  /* 0x0000001800007245 */ /* 0x000fe40000201000 */
[----:B------:R-:W2:Y:S01]  /*43b0*/  LDC R26, c[0x0][0x658] ;  /* 0x00019600ff1a7b82 */ /* 0x000ea20000000800 */
[----:B------:R-:W-:Y:S01]  /*43c0*/  IMAD.IADD R3, R5, 0x1, R3 ;  /* 0x0000000105037824 */ /* 0x000fe200078e0203 */
[----:B---3--:R-:W-:Y:S01]  /*43d0*/  ISETP.NE.U32.AND P0, PT, R28, RZ, PT ;  /* 0x000000ff1c00720c */ /* 0x008fe20003f05070 */
[----:B------:R-:W-:Y:S01]  /*43e0*/  FMUL R0, R0, UR4 ;  /* 0x0000000400007c20 */ /* 0x000fe20008400000 */
[----:B------:R-:W-:Y:S02]  /*43f0*/  IMAD.MOV.U32 R5, RZ, RZ, -0x1 ;  /* 0xffffffffff057424 */ /* 0x000fe400078e00ff */
[----:B------:R-:W-:Y:S01]  /*4400*/  ISETP.NE.AND.EX P0, PT, R29, RZ, PT, P0 ;  /* 0x000000ff1d00720c */ /* 0x000fe20003f05300 */
[----:B------:R3:W4:Y:S01]  /*4410*/  F2I.U32.TRUNC.NTZ R13, R0 ;  /* 0x00000000000d7305 */ /* 0x000722000020f000 */
[----:B------:R-:W3:Y:S01]  /*4420*/  LDC R15, c[0x0][0x148] ;  /* 0x00005200ff0f7b82 */ /* 0x000ee20000000800 */
[----:B0-----:R-:W-:-:S02]  /*4430*/  SHF.R.U64 R12, R4, R6, R3 ;  /* 0x00000006040c7219 */ /* 0x001fc40000001203 */
[----:B------:R-:W-:-:S05]  /*4440*/  SHF.R.U32.HI R3, RZ, R6, R3 ;  /* 0x00000006ff037219 */ /* 0x000fca0000011603 */
[----:B------:R-:W0:Y:S01]  /*4450*/  LDC R20, c[0x0][0x600] ;  /* 0x00018000ff147b82 */ /* 0x000e220000000800 */
[-CC-:B-1----:R-:W-:Y:S02]  /*4460*/  SHF.R.U64 R10, R12, R8.reuse, R3.reuse ;  /* 0x000000080c0a7219 */ /* 0x182fe40000001203 */
[----:B------:R-:W-:-:S05]  /*4470*/  SHF.R.U32.HI R3, RZ, R8, R3 ;  /* 0x00000008ff037219 */ /* 0x000fca0000011603 */
[----:B------:R-:W1:Y:S01]  /*4480*/  LDC R27, c[0x0][0x648] ;  /* 0x00019200ff1b7b82 */ /* 0x000e620000000800 */
[-C--:B--2---:R-:W-:Y:S02]  /*4490*/  SHF.L.U32 R4, R5, R26.reuse, RZ ;  /* 0x0000001a05047219 */ /* 0x084fe400000006ff */
[-CC-:B------:R-:W-:Y:S02]  /*44a0*/  SHF.R.U64 R14, R10, R26.reuse, R3.reuse ;  /* 0x0000001a0a0e7219 */ /* 0x180fe40000001203 */
[----:B------:R-:W-:Y:S02]  /*44b0*/  SHF.R.U32.HI R5, RZ, R26, R3 ;  /* 0x0000001aff057219 */ /* 0x000fe40000011603 */
[----:B------:R-:W-:Y:S01]  /*44c0*/  LOP3.LUT R25, RZ, R4, RZ, 0x33, !PT ;  /* 0x00000004ff197212 */ /* 0x000fe200078e33ff */
[----:B------:R-:W2:Y:S01]  /*44d0*/  LDC R30, c[0x0][0x638] ;  /* 0x00018e00ff1e7b82 */ /* 0x000ea20000000800 */
[----:B------:R-:W-:Y:S01]  /*44e0*/  SHF.L.U32 R26, R7, R26, RZ ;  /* 0x0000001a071a7219 */ /* 0x000fe200000006ff */
[----:B------:R-:W-:-:S06]  /*44f0*/  IMAD.MOV.U32 R4, RZ, RZ, R14 ;  /* 0x000000ffff047224 */ /* 0x000fcc00078e000e */
[----:B------:R-:W0:Y:S01]  /*4500*/  LDC R31, c[0x0][0x610] ;  /* 0x00018400ff1f7b82 */ /* 0x000e220000000800 */
[----:B----4-:R-:W-:Y:S05]  /*4510*/  @!P0 BRA `(.L_x_94) ;  /* 0x0000000000288947 */ /* 0x010fea0003800000 */
[----:B------:R-:W4:Y:S02]  /*4520*/  LDC R3, c[0x0][0x64c] ;  /* 0x00019300ff037b82 */ /* 0x000f240000000800 */
[----:B----4-:R-:W-:-:S05]  /*4530*/  IADD3 R3, P0, R14, R3, RZ ;  /* 0x000000030e037210 */ /* 0x010fca0007f1e0ff */
        /* <DEDUP_REMOVED lines=8> */
.L_x_94:
[----:B------:R-:W-:Y:S01]  /*45c0*/  ISETP.NE.AND P0, PT, R2, 0x1, PT ;  /* 0x000000010200780c */ /* 0x000fe20003f05270 */
[----:B0-----:R-:W-:Y:S01]  /*45d0*/  VIADD R7, R20, 0xffffffff ;  /* 0xffffffff14077836 */ /* 0x001fe20000000000 */
[----:B-1-3--:R-:W-:Y:S01]  /*45e0*/  SHF.R.U64 R0, R4, R27, R5 ;  /* 0x0000001b04007219 */ /* 0x00afe20000001205 */
[----:B------:R-:W-:Y:S01]  /*45f0*/  IMAD.MOV R13, RZ, RZ, -R13 ;  /* 0x000000ffff0d7224 */ /* 0x000fe200078e0a0d */
[----:B------:R-:W-:Y:S01]  /*4600*/  LOP3.LUT R5, R10, R25, RZ, 0xc0, !PT ;  /* 0x000000190a057212 */ /* 0x000fe200078ec0ff */
[----:B------:R-:W-:Y:S01]  /*4610*/  IMAD.MOV.U32 R4, RZ, RZ, 0x1 ;  /* 0x00000001ff047424 */ /* 0x000fe200078e00ff */
[----:B------:R-:W-:Y:S01]  /*4620*/  LOP3.LUT R12, R12, R7, RZ, 0xc0, !PT ;  /* 0x000000070c0c7212 */ /* 0x000fe200078ec0ff */
[----:B------:R-:W-:Y:S02]  /*4630*/  IMAD.MOV R3, RZ, RZ, -R0 ;  /* 0x000000ffff037224 */ /* 0x000fe400078e0a00 */
[----:B------:R-:W-:Y:S02]  /*4640*/  IMAD R0, R26, R0, R5 ;  /* 0x000000001a007224 */ /* 0x000fe400078e0205 */
[----:B--2---:R-:W-:-:S02]  /*4650*/  IMAD R3, R3, R30, R14 ;  /* 0x0000001e03037224 */ /* 0x004fc400078e020e */
[----:B------:R-:W-:Y:S02]  /*4660*/  @P0 IMAD R21, R15, R13, R24 ;  /* 0x0000000d0f150224 */ /* 0x000fe400078e0218 */
[----:B------:R-:W-:Y:S01]  /*4670*/  IMAD R5, R3, R20, R12 ;  /* 0x0000001403057224 */ /* 0x000fe200078e020c */
[----:B------:R-:W-:Y:S01]  /*4680*/  PRMT R3, R4, 0x7610, R3 ;  /* 0x0000761004037816 */ /* 0x000fe20000000003 */
[----:B------:R-:W-:-:S05]  /*4690*/  IMAD R0, R0, R31, R21 ;  /* 0x0000001f00007224 */ /* 0x000fca00078e0215 */
[----:B------:R-:W-:Y:S02]  /*46a0*/  SEL R59, R5, R0, !P0 ;  /* 0x00000000053b7207 */ /* 0x000fe40004000000 */
[----:B------:R-:W-:-:S07]  /*46b0*/  SEL R0, R0, R5, !P0 ;  /* 0x0000000500007207 */ /* 0x000fce0004000000 */
.L_x_92:
[----:B------:R-:W-:Y:S01]  /*46c0*/  LOP3.LUT P0, RZ, R3, 0xff, RZ, 0xc0, !PT ;  /* 0x000000ff03ff7812 */ /* 0x000fe2000780c0ff */
[----:B------:R-:W-:-:S12]  /*46d0*/  IMAD.MOV.U32 R58, RZ, RZ, R0 ;  /* 0x000000ffff3a7224 */ /* 0x000fd800078e0000 */
[----:B------:R-:W-:Y:S05]  /*46e0*/  @P0 BRA `(.L_x_95) ;  /* 0xffffffc800440947 */ /* 0x000fea000383ffff */
[----:B------:R-:W-:Y:S05]  /*46f0*/  EXIT ;  /* 0x000000000000794d */ /* 0x000fea0003800000 */
.L_x_4:
[----:B0-----:R-:W-:Y:S01]  /*4700*/  ULDC.64 UR4, c[0x0][0x650] ;  /* 0x0001940000047ab9 */ /* 0x001fe20000000a00 */
        /* <DEDUP_REMOVED lines=25> */
.L_x_97:
[--C-:B------:R-:W-:Y:S01]  /*48a0*/  SHF.R.U64 R12, R10, R14, R11.reuse ;  /* 0x0000000e0a0c7219 */ /* 0x100fe2000000120b */
[----:B------:R-:W0:Y:S01]  /*48b0*/  LDC R22, c[0x0][0x618] ;  /* 0x00018600ff167b82 */ /* 0x000e220000000800 */
[----:B------:R-:W-:Y:S01]  /*48c0*/  I2FP.F32.U32 R6, R4 ;  /* 0x0000000400067245 */ /* 0x000fe20000201000 */
[----:B------:R-:W-:Y:S01]  /*48d0*/  ULDC UR4, c[0x0][0x150] ;  /* 0x0000540000047ab9 */ /* 0x000fe20000000800 */
[----:B------:R-:W-:Y:S02]  /*48e0*/  SHF.R.U32.HI R5, RZ, R14, R11 ;  /* 0x0000000eff057219 */ /* 0x000fe4000001160b */
[----:B------:R-:W-:Y:S01]  /*48f0*/  IADD3 R9, P0, RZ, -R12, RZ ;  /* 0x8000000cff097210 */ /* 0x000fe20007f1e0ff */
[----:B------:R-:W-:Y:S01]  /*4900*/  FMUL R11, R6, UR4 ;  /* 0x00000004060b7c20 */ /* 0x000fe20008400000 */
[----:B------:R-:W-:Y:S01]  /*4910*/  ULDC UR4, c[0x0][0x154] ;  /* 0x0000550000047ab9 */ /* 0x000fe20000000800 */
[----:B------:R-:W1:Y:S02]  /*4920*/  LDC.64 R24, c[0x0][0x640] ;  /* 0x00019000ff187b82 */ /* 0x000e640000000a00 */
[----:B------:R-:W-:-:S02]  /*4930*/  IMAD.X R5, RZ, RZ, ~R5, P0 ;  /* 0x000000ffff057224 */ /* 0x000fc400000e0e05 */
[----:B------:R-:W2:Y:S01]  /*4940*/  F2I.U32.TRUNC.NTZ R11, R11 ;  /* 0x0000000b000b7305 */ /* 0x000ea2000020f000 */
[----:B------:R-:W-:-:S03]  /*4950*/  IMAD.WIDE.U32 R6, R9, R20, R16 ;  /* 0x0000001409067225 */ /* 0x000fc600078e0010 */
[----:B------:R-:W3:Y:S01]  /*4960*/  LDC R13, c[0x0][0x144] ;  /* 0x00005100ff0d7b82 */ /* 0x000ee20000000800 */
[----:B------:R-:W-:-:S04]  /*4970*/  IMAD R8, R5, R20, RZ ;  /* 0x0000001405087224 */ /* 0x000fc800078e02ff */
[----:B------:R-:W-:Y:S02]  /*4980*/  IMAD R5, R9, R21, R8 ;  /* 0x0000001509057224 */ /* 0x000fe400078e0208 */
[----:B------:R-:W-:Y:S01]  /*4990*/  IMAD.MOV.U32 R8, RZ, RZ, -0x1 ;  /* 0xffffffffff087424 */ /* 0x000fe200078e00ff */
[----:B------:R-:W4:Y:S01]  /*49a0*/  LDC R14, c[0x0][0x608] ;  /* 0x00018200ff0e7b82 */ /* 0x000f220000000800 */
[----:B------:R-:W-:Y:S01]  /*49b0*/  IMAD.IADD R5, R7, 0x1, R5 ;  /* 0x0000000107057824 */ /* 0x000fe200078e0205 */
[----:B------:R-:W-:-:S04]  /*49c0*/  I2FP.F32.U32 R7, R3 ;  /* 0x0000000300077245 */ /* 0x000fc80000201000 */
[-C--:B0-----:R-:W-:Y:S01]  /*49d0*/  SHF.R.U64 R10, R6, R22.reuse, R5 ;  /* 0x00000016060a7219 */ /* 0x081fe20000001205 */
[----:B--2---:R-:W-:Y:S01]  /*49e0*/  IMAD.MOV R6, RZ, RZ, -R11 ;  /* 0x000000ffff067224 */ /* 0x004fe200078e0a0b */
[----:B------:R-:W0:Y:S01]  /*49f0*/  LDC R9, c[0x0][0x658] ;  /* 0x00019600ff097b82 */ /* 0x000e220000000800 */
[----:B-1----:R-:W-:Y:S01]  /*4a00*/  ISETP.NE.U32.AND P0, PT, R24, RZ, PT ;  /* 0x000000ff1800720c */ /* 0x002fe20003f05070 */
[----:B------:R-:W-:Y:S01]  /*4a10*/  FMUL R7, R7, UR4 ;  /* 0x0000000407077c20 */ /* 0x000fe20008400000 */
[----:B------:R-:W-:Y:S02]  /*4a20*/  SHF.R.U32.HI R5, RZ, R22, R5 ;  /* 0x00000016ff057219 */ /* 0x000fe40000011605 */
[----:B------:R-:W-:-:S03]  /*4a30*/  ISETP.NE.AND.EX P0, PT, R25, RZ, PT, P0 ;  /* 0x000000ff1900720c */ /* 0x000fc60003f05300 */
[----:B------:R-:W1:Y:S01]  /*4a40*/  LDC R20, c[0x0][0x148] ;  /* 0x00005200ff147b82 */ /* 0x000e620000000800 */
[----:B---3--:R-:W-:Y:S02]  /*4a50*/  IMAD R23, R13, R6, R4 ;  /* 0x000000060d177224 */ /* 0x008fe400078e0204 */
[----:B------:R-:W-:-:S05]  /*4a60*/  IMAD.MOV.U32 R6, RZ, RZ, 0x1 ;  /* 0x00000001ff067424 */ /* 0x000fca00078e00ff */
[----:B------:R-:W2:Y:S01]  /*4a70*/  LDC R21, c[0x0][0x600] ;  /* 0x00018000ff157b82 */ /* 0x000ea20000000800 */
[-CC-:B----4-:R-:W-:Y:S02]  /*4a80*/  SHF.R.U64 R13, R10, R14.reuse, R5.reuse ;  /* 0x0000000e0a0d7219 */ /* 0x190fe40000001205 */
[----:B------:R-:W-:Y:S02]  /*4a90*/  SHF.R.U32.HI R4, RZ, R14, R5 ;  /* 0x0000000eff047219 */ /* 0x000fe40000011605 */
[----:B------:R3:W4:Y:S03]  /*4aa0*/  F2I.U32.TRUNC.NTZ R14, R7 ;  /* 0x00000007000e7305 */ /* 0x000726000020f000 */
[----:B------:R-:W1:Y:S01]  /*4ab0*/  LDC R26, c[0x0][0x648] ;  /* 0x00019200ff1a7b82 */ /* 0x000e620000000800 */
[-C--:B0-----:R-:W-:Y:S02]  /*4ac0*/  SHF.R.U64 R15, R13, R9.reuse, R4 ;  /* 0x000000090d0f7219 */ /* 0x081fe40000001204 */
[----:B------:R-:W-:-:S02]  /*4ad0*/  SHF.L.U32 R8, R8, R9, RZ ;  /* 0x0000000908087219 */ /* 0x000fc400000006ff */
[-C--:B------:R-:W-:Y:S01]  /*4ae0*/  SHF.R.U32.HI R5, RZ, R9.reuse, R4 ;  /* 0x00000009ff057219 */ /* 0x080fe20000011604 */
[----:B------:R-:W-:Y:S01]  /*4af0*/  IMAD.MOV.U32 R4, RZ, RZ, R15 ;  /* 0x000000ffff047224 */ /* 0x000fe200078e000f */
[----:B------:R-:W-:Y:S01]  /*4b00*/  SHF.L.U32 R22, R6, R9, RZ ;  /* 0x0000000906167219 */ /* 0x000fe200000006ff */
[----:B------:R-:W0:Y:S01]  /*4b10*/  LDC R27, c[0x0][0x638] ;  /* 0x00018e00ff1b7b82 */ /* 0x000e220000000800 */
[----:B------:R-:W-:-:S07]  /*4b20*/  LOP3.LUT R28, RZ, R8, RZ, 0x33, !PT ;  /* 0x00000008ff1c7212 */ /* 0x000fce00078e33ff */
        /* <DEDUP_REMOVED lines=12> */
.L_x_98:
[----:B------:R-:W-:Y:S01]  /*4bf0*/  ISETP.NE.AND P0, PT, R2, 0x1, PT ;  /* 0x000000010200780c */ /* 0x000fe20003f05270 */
[----:B--2---:R-:W-:Y:S01]  /*4c00*/  VIADD R7, R21, 0xffffffff ;  /* 0xffffffff15077836 */ /* 0x004fe20000000000 */
[----:B-1----:R-:W-:Y:S01]  /*4c10*/  SHF.R.U64 R5, R4, R26, R5 ;  /* 0x0000001a04057219 */ /* 0x002fe20000001205 */
[----:B------:R-:W-:Y:S01]  /*4c20*/  IMAD.MOV R14, RZ, RZ, -R14 ;  /* 0x000000ffff0e7224 */ /* 0x000fe200078e0a0e */
[----:B------:R-:W-:Y:S01]  /*4c30*/  LOP3.LUT R4, R13, R28, RZ, 0xc0, !PT ;  /* 0x0000001c0d047212 */ /* 0x000fe200078ec0ff */
[----:B------:R-:W-:Y:S01]  /*4c40*/  IMAD.MOV.U32 R8, RZ, RZ, R12 ;  /* 0x000000ffff087224 */ /* 0x000fe200078e000c */
[----:B------:R-:W-:Y:S01]  /*4c50*/  LOP3.LUT R10, R10, R7, RZ, 0xc0, !PT ;  /* 0x000000070a0a7212 */ /* 0x000fe200078ec0ff */
[----:B------:R-:W-:Y:S02]  /*4c60*/  IMAD.MOV R6, RZ, RZ, -R5 ;  /* 0x000000ffff067224 */ /* 0x000fe400078e0a05 */
[----:B------:R-:W-:-:S04]  /*4c70*/  IMAD R4, R22, R5, R4 ;  /* 0x0000000516047224 */ /* 0x000fc800078e0204 */
[----:B------:R-:W-:Y:S02]  /*4c80*/  @P0 IMAD R23, R20, R14, R3 ;  /* 0x0000000e14170224 */ /* 0x000fe400078e0203 */
[----:B0-----:R-:W-:Y:S02]  /*4c90*/  IMAD R3, R6, R27, R15 ;  /* 0x0000001b06037224 */ /* 0x001fe400078e020f */
[----:B------:R-:W-:Y:S02]  /*4ca0*/  IMAD R7, R4, R29, R23 ;  /* 0x0000001d04077224 */ /* 0x000fe400078e0217 */
[----:B------:R-:W-:Y:S02]  /*4cb0*/  IMAD R4, R3, R21, R10 ;  /* 0x0000001503047224 */ /* 0x000fe400078e020a */
[----:B------:R-:W-:-:S03]  /*4cc0*/  IMAD.MOV.U32 R6, RZ, RZ, 0x1 ;  /* 0x00000001ff067424 */ /* 0x000fc600078e00ff */
[----:B------:R-:W-:Y:S02]  /*4cd0*/  SEL R9, R4, R7, !P0 ;  /* 0x0000000704097207 */ /* 0x000fe40004000000 */
[----:B------:R-:W-:-:S07]  /*4ce0*/  SEL R7, R7, R4, !P0 ;  /* 0x0000000407077207 */ /* 0x000fce0004000000 */
.L_x_96:
[----:B------:R-:W-:-:S08]  /*4cf0*/  NOP ;  /* 0x0000000000007918 */ /* 0x000fd00000000000 */
[----:B------:R-:W0:-:S00]  /*4d00*/  USETMAXREG.DEALLOC.CTAPOOL 0x28 ;  /* 0x00000028000079c8 */ /* 0x000e0000080e0500 */
[----:B0-----:R-:W-:-:S13]  /*4d10*/  ISETP.NE.AND P0, PT, R0, RZ, PT ;  /* 0x000000ff0000720c */ /* 0x001fda0003f05270 */
[----:B------:R-:W-:Y:S05]  /*4d20*/  @P0 EXIT ;  /* 0x000000000000094d */ /* 0x000fea0003800000 */
[----:B------:R-:W-:Y:S01]  /*4d30*/  LOP3.LUT P0, RZ, R6, 0xff, RZ, 0xc0, !PT ;  /* 0x000000ff06ff7812 */ /* 0x000fe2000780c0ff */
[----:B------:R-:W-:Y:S02]  /*4d40*/  IMAD.MOV.U32 R0, RZ, RZ, 0x1 ;  /* 0x00000001ff007424 */ /* 0x000fe400078e00ff */
[----:B------:R-:W-:-:S10]  /*4d50*/  IMAD.MOV.U32 R12, RZ, RZ, RZ ;  /* 0x000000ffff0c7224 */ /* 0x000fd400078e00ff */
[----:B------:R-:W-:Y:S05]  /*4d60*/  @!P0 BRA `(.L_x_99) ;  /* 0x0000000c00308947 */ /* 0x000fea0003800000 */
[----:B------:R-:W0:Y:S01]  /*4d70*/  LDC R0, c[0x0][0x28c] ;  /* 0x0000a300ff007b82 */ /* 0x000e220000000800 */
[----:B------:R-:W-:Y:S01]  /*4d80*/  ULDC UR5, c[0x0][0x658] ;  /* 0x0001960000057ab9 */ /* 0x000fe20000000800 */
[----:B------:R-:W-:Y:S01]  /*4d90*/  UMOV UR7, 0xffffffff ;  /* 0xffffffff00077882 */ /* 0x000fe20000000000 */
[----:B------:R-:W-:Y:S01]  /*4da0*/  ULDC UR6, c[0x0][0xc] ;  /* 0x0000030000067ab9 */ /* 0x000fe20000000800 */
[----:B------:R-:W-:Y:S01]  /*4db0*/  USHF.L.U32 UR8, UR7, UR5, URZ ;  /* 0x0000000507087299 */ /* 0x000fe2000800063f */
[C---:B------:R-:W-:Y:S01]  /*4dc0*/  LOP3.LUT P2, RZ, R18.reuse, 0x7f, RZ, 0xc0, !PT ;  /* 0x0000007f12ff7812 */ /* 0x040fe2000784c0ff */
[----:B------:R-:W-:Y:S01]  /*4dd0*/  UMOV UR9, 0x1 ;  /* 0x0000000100097882 */ /* 0x000fe20000000000 */
[----:B------:R-:W-:Y:S01]  /*4de0*/  ULDC UR7, c[0x0][0x10] ;  /* 0x0000040000077ab9 */ /* 0x000fe20000000800 */
[----:B------:R-:W-:Y:S01]  /*4df0*/  LOP3.LUT P0, RZ, R18, 0x1f, RZ, 0xc0, !PT ;  /* 0x0000001f12ff7812 */ /* 0x000fe2000780c0ff */
[----:B------:R-:W-:Y:S01]  /*4e00*/  UIMAD.WIDE.U32 UR6, UR6, UR7, URZ ;  /* 0x00000007060672a5 */ /* 0x000fe2000f8e003f */
[----:B------:R-:W-:Y:S01]  /*4e10*/  BSSY B0, `(.L_x_99) ;  /* 0x00000c1000007945 */ /* 0x000fe20003800000 */
[----:B------:R-:W-:Y:S01]  /*4e20*/  USHF.L.U32 UR22, UR9, UR5, URZ ;  /* 0x0000000509167299 */ /* 0x000fe2000800063f */
[----:B------:R-:W-:Y:S01]  /*4e30*/  IMAD.MOV.U32 R13, RZ, RZ, 0x1 ;  /* 0x00000001ff0d7424 */ /* 0x000fe200078e00ff */
[----:B------:R-:W-:Y:S01]  /*4e40*/  LOP3.LUT R11, R19, 0x2, RZ, 0xfc, !PT ;  /* 0x00000002130b7812 */ /* 0x000fe200078efcff */
[----:B------:R-:W-:Y:S01]  /*4e50*/  ULDC UR5, c[0x0][0x14] ;  /* 0x0000050000057ab9 */ /* 0x000fe20000000800 */
[----:B------:R-:W-:Y:S01]  /*4e60*/  PLOP3.LUT P0, PT, P0, P2, PT, 0x8a, 0x0 ;  /* 0x000000000000781c */ /* 0x000fe20000705172 */
[----:B------:R-:W-:Y:S01]  /*4e70*/  UIMAD.WIDE.U32 UR24, UR6, UR5, URZ ;  /* 0x00000005061872a5 */ /* 0x000fe2000f8e003f */
[----:B------:R-:W-:Y:S01]  /*4e80*/  IMAD.MOV.U32 R12, RZ, RZ, RZ ;  /* 0x000000ffff0c7224 */ /* 0x000fe200078e00ff */
[----:B------:R-:W-:Y:S01]  /*4e90*/  UIMAD UR13, UR7, UR5, URZ ;  /* 0x00000005070d72a4 */ /* 0x000fe2000f8e023f */
[----:B------:R-:W-:Y:S01]  /*4ea0*/  ULDC UR4, c[0x0][0x600] ;  /* 0x0001800000047ab9 */ /* 0x000fe20000000800 */
[----:B------:R-:W-:-:S02]  /*4eb0*/  ULOP3.LUT UR21, URZ, UR8, URZ, 0x33, !UPT ;  /* 0x000000083f157292 */ /* 0x000fc4000f8e333f */
[----:B------:R-:W-:Y:S01]  /*4ec0*/  UIADD3 UR4, UR4, -0x1, URZ ;  /* 0xffffffff04047890 */ /* 0x000fe2000fffe03f */
[----:B0-----:R-:W-:Y:S01]  /*4ed0*/  VIADD R0, R0, 0x3f ;  /* 0x0000003f00007836 */ /* 0x001fe20000000000 */
[----:B------:R-:W-:Y:S01]  /*4ee0*/  UIADD3 UR13, UR25, UR13, URZ ;  /* 0x0000000d190d7290 */ /* 0x000fe2000fffe03f */
[----:B------:R-:W-:-:S03]  /*4ef0*/  ULDC.64 UR26, c[0x0][0x198] ;  /* 0x00006600001a7ab9 */ /* 0x000fc60000000a00 */
[----:B------:R-:W-:-:S04]  /*4f00*/  SHF.R.S32.HI R3, RZ, 0x1f, R0 ;  /* 0x0000001fff037819 */ /* 0x000fc80000011400 */
[----:B------:R-:W-:Y:S01]  /*4f10*/  LEA.HI R3, R3, R0, RZ, 0x6 ;  /* 0x0000000003037211 */ /* 0x000fe200078f30ff */
[----:B------:R-:W-:-:S03]  /*4f20*/  IMAD.MOV.U32 R0, RZ, RZ, 0x1 ;  /* 0x00000001ff007424 */ /* 0x000fc600078e00ff */
[----:B------:R-:W-:-:S05]  /*4f30*/  SHF.R.S32.HI R3, RZ, 0x6, R3 ;  /* 0x00000006ff037819 */ /* 0x000fca0000011403 */
[----:B------:R-:W-:-:S07]  /*4f40*/  VIADD R10, R3, 0x1 ;  /* 0x00000001030a7836 */ /* 0x000fce0000000000 */
.L_x_111:
[----:B------:R-:W-:-:S03]  /*4f50*/  UMOV UR5, 0xffffffff ;  /* 0xffffffff00057882 */ /* 0x000fc60000000000 */
[----:B------:R-:W-:Y:S05]  /*4f60*/  BRA.DIV UR5, `(.L_x_100) ;  /* 0x0000001205507947 */ /* 0x000fea000b800000 */
[----:B------:R-:W-:-:S13]  /*4f70*/  ELECT P6, URZ, PT ;  /* 0x00000000003f782f */ /* 0x000fda00038c0000 */
.L_x_127:
[----:B------:R-:W0:Y:S01]  /*4f80*/  LDC R4, c[0x0][0x28c] ;  /* 0x0000a300ff047b82 */ /* 0x000e220000000800 */
[----:B------:R-:W-:Y:S01]  /*4f90*/  BSSY B1, `(.L_x_101) ;  /* 0x0000037000017945 */ /* 0x000fe20003800000 */
[----:B0-----:R-:W-:-:S13]  /*4fa0*/  ISETP.LT.OR P6, PT, R4, 0x1, !P6 ;  /* 0x000000010400780c */ /* 0x001fda00077c1670 */
[----:B------:R-:W-:Y:S05]  /*4fb0*/  @P6 BRA `(.L_x_102) ;  /* 0x0000000000d06947 */ /* 0x000fea0003800000 */
[----:B------:R-:W-:Y:S02]  /*4fc0*/  IMAD.SHL.U32 R15, R9, 0x40, RZ ;  /* 0x00000040090f7824 */ /* 0x000fe400078e00ff */
[----:B------:R-:W-:Y:S02]  /*4fd0*/  IMAD.SHL.U32 R18, R7, 0x80, RZ ;  /* 0x0000008007127824 */ /* 0x000fe400078e00ff */
[----:B------:R-:W-:Y:S02]  /*4fe0*/  IMAD.MOV.U32 R20, RZ, RZ, RZ ;  /* 0x000000ffff147224 */ /* 0x000fe400078e00ff */
[----:B------:R-:W-:Y:S02]  /*4ff0*/  IMAD.MOV.U32 R4, RZ, RZ, R10 ;  /* 0x000000ffff047224 */ /* 0x000fe400078e000a */
[----:B------:R-:W-:Y:S02]  /*5000*/  IMAD.MOV.U32 R5, RZ, RZ, R0 ;  /* 0x000000ffff057224 */ /* 0x000fe400078e0000 */
[----:B------:R-:W-:-:S07]  /*5010*/  IMAD.MOV.U32 R6, RZ, RZ, R12 ;  /* 0x000000ffff067224 */ /* 0x000fce00078e000c */
.L_x_106:
[----:B------:R-:W0:Y:S01]  /*5020*/  S2R R14, SR_CgaCtaId ;  /* 0x00000000000e7919 */ /* 0x000e220000008800 */
[----:B------:R-:W-:Y:S01]  /*5030*/  MOV R7, 0x400 ;  /* 0x0000040000077802 */ /* 0x000fe20000000f00 */
[----:B------:R-:W1:Y:S03]  /*5040*/  @!P2 LDC R9, c[0x0][0x500] ;  /* 0x00014000ff09ab82 */ /* 0x000e660000000800 */
[----:B0-----:R-:W-:Y:S02]  /*5050*/  LEA R21, R14, R7, 0x18 ;  /* 0x000000070e157211 */ /* 0x001fe400078ec0ff */
[----:B------:R-:W-:-:S03]  /*5060*/  SHF.L.U32 R7, R5, 0x1f, RZ ;  /* 0x0000001f05077819 */ /* 0x000fc600000006ff */
[----:B------:R-:W-:-:S04]  /*5070*/  IMAD R14, R6, 0x8, R21 ;  /* 0x00000008060e7824 */ /* 0x000fc800078e0215 */
[----:B------:R-:W0:Y:S02]  /*5080*/  SYNCS.PHASECHK.TRANS64.TRYWAIT P1, [R14+URZ+0x48], R7 ;  /* 0x000048070e0075a7 */ /* 0x000e24000802017f */
[----:B01----:R-:W-:Y:S05]  /*5090*/  @!P1 BRA `(.L_x_103) ;  /* 0x0000001000249947 */ /* 0x003fea0003800000 */
.L_x_128:
[----:B0-----:R-:W-:Y:S01]  /*50a0*/  PRMT R7, R11, 0x9910, RZ ;  /* 0x000099100b077816 */ /* 0x001fe200000000ff */
[----:B------:R0:W-:Y:S03]  /*50b0*/  @!P2 SYNCS.ARRIVE.TRANS64 RZ, [R14+URZ], R9 ;  /* 0x000000090effa9a7 */ /* 0x0001e6000800003f */
[----:B------:R-:W-:-:S13]  /*50c0*/  ISETP.NE.AND P1, PT, R7, 0x2, PT ;  /* 0x000000020700780c */ /* 0x000fda0003f25270 */
[----:B0-----:R-:W-:Y:S05]  /*50d0*/  @P1 BRA `(.L_x_104) ;  /* 0x0000000000041947 */ /* 0x001fea0003800000 */
[----:B------:R-:W-:Y:S01]  /*50e0*/  BPT.TRAP 0x1 ;  /* 0x000000040000795c */ /* 0x000fe20000300000 */
.L_x_104:
[----:B------:R-:W-:Y:S05]  /*50f0*/  @P0 BRA `(.L_x_105) ;  /* 0x0000000000040947 */ /* 0x000fea0003800000 */
[----:B------:R-:W-:Y:S01]  /*5100*/  BPT.TRAP 0x1 ;  /* 0x000000040000795c */ /* 0x000fe20000300000 */
.L_x_105:
[--C-:B------:R-:W-:Y:S01]  /*5110*/  IMAD R7, R6, 0x4000, R21.reuse ;  /* 0x0000400006077824 */ /* 0x100fe200078e0215 */
[----:B------:R-:W-:Y:S01]  /*5120*/  R2UR UR19, R20 ;  /* 0x00000000141372ca */ /* 0x000fe200000e0000 */
[----:B------:R-:W-:Y:S01]  /*5130*/  IMAD R21, R6, 0x2000, R21 ;  /* 0x0000200006157824 */ /* 0x000fe200078e0215 */
[----:B------:R-:W-:Y:S01]  /*5140*/  R2UR UR9, R14 ;  /* 0x000000000e0972ca */ /* 0x000fe200000e0000 */
[----:B------:R-:W-:Y:S01]  /*5150*/  VIADD R4, R4, 0xffffffff ;  /* 0xffffffff04047836 */ /* 0x000fe20000000000 */
[----:B------:R-:W-:Y:S01]  /*5160*/  R2UR UR5, R7 ;  /* 0x00000000070572ca */ /* 0x000fe200000e0000 */
[----:B------:R-:W-:Y:S01]  /*5170*/  UIADD3 UR6, UP0, UR26, 0xf0, URZ ;  /* 0x000000f01a067890 */ /* 0x000fe2000ff1e03f */
[----:B------:R-:W-:Y:S01]  /*5180*/  R2UR UR16, R21 ;  /* 0x00000000151072ca */ /* 0x000fe200000e0000 */
[----:B------:R-:W-:Y:S01]  /*5190*/  UIADD3 UR28, UP1, UR26, 0x1f0, URZ ;  /* 0x000001f01a1c7890 */ /* 0x000fe2000ff3e03f */
[----:B------:R-:W-:Y:S01]  /*51a0*/  R2UR UR12, R8 ;  /* 0x00000000080c72ca */ /* 0x000fe200000e0000 */
[----:B------:R-:W-:Y:S01]  /*51b0*/  UIADD3.X UR7, URZ, UR27, URZ, UP0, !UPT ;  /* 0x0000001b3f077290 */ /* 0x000fe200087fe43f */
[----:B------:R-:W-:Y:S01]  /*51c0*/  R2UR UR11, R18 ;  /* 0x00000000120b72ca */ /* 0x000fe200000e0000 */
[----:B------:R-:W-:Y:S01]  /*51d0*/  VIADD R6, R6, 0x1 ;  /* 0x0000000106067836 */ /* 0x000fe20000000000 */
[----:B------:R-:W-:Y:S01]  /*51e0*/  R2UR UR18, R15 ;  /* 0x000000000f1272ca */ /* 0x000fe200000e0000 */
[----:B------:R-:W-:Y:S01]  /*51f0*/  UIADD3.X UR29, URZ, UR27, URZ, UP1, !UPT ;  /* 0x0000001b3f1d7290 */ /* 0x000fe20008ffe43f */
[----:B------:R-:W-:Y:S01]  /*5200*/  ISETP.GT.AND P3, PT, R4, 0x1, PT ;  /* 0x000000010400780c */ /* 0x000fe20003f64270 */
[----:B------:R-:W-:Y:S01]  /*5210*/  UMOV UR14, 0x0 ;  /* 0x00000000000e7882 */ /* 0x000fe20000000000 */
[----:B------:R-:W-:Y:S01]  /*5220*/  ISETP.NE.AND P1, PT, R6, 0x9, PT ;  /* 0x000000090600780c */ /* 0x000fe20003f25270 */
[----:B------:R-:W-:Y:S01]  /*5230*/  UIADD3 UR8, UR5, 0x180, URZ ;  /* 0x0000018005087890 */ /* 0x000fe2000fffe03f */
[----:B------:R-:W-:Y:S01]  /*5240*/  VIADD R20, R20, 0x40 ;  /* 0x0000004014147836 */ /* 0x000fe20000000000 */
[----:B------:R-:W-:Y:S01]  /*5250*/  UIADD3 UR16, UR16, 0x24180, URZ ;  /* 0x0002418010107890 */ /* 0x000fe2000fffe03f */
[----:B------:R-:W-:Y:S01]  /*5260*/  SEL R14, RZ, 0x1, P1 ;  /* 0x00000001ff0e7807 */ /* 0x000fe20000800000 */
[----:B------:R-:W-:Y:S01]  /*5270*/  UMOV UR15, 0x10000000 ;  /* 0x10000000000f7882 */ /* 0x000fe20000000000 */
[----:B------:R-:W-:Y:S01]  /*5280*/  UMOV UR10, UR19 ;  /* 0x00000013000a7c82 */ /* 0x000fe20008000000 */
[----:B------:R-:W-:Y:S01]  /*5290*/  UMOV UR17, UR9 ;  /* 0x0000000900117c82 */ /* 0x000fe20008000000 */
[----:B------:R-:W-:Y:S01]  /*52a0*/  UMOV UR20, UR12 ;  /* 0x0000000c00147c82 */ /* 0x000fe20008000000 */
[----:B------:R-:W-:Y:S01]  /*52b0*/  LOP3.LUT R5, R5, R14, RZ, 0x3c, !PT ;  /* 0x0000000e05057212 */ /* 0x000fe200078e3cff */
[----:B------:R0:W-:Y:S01]  /*52c0*/  UTMALDG.3D [UR8], [UR6], desc[UR14] ;  /* 0x00000e08060075b4 */ /* 0x0001e20008011000 */
[----:B------:R-:W-:Y:S01]  /*52d0*/  SEL R6, R6, RZ, P1 ;  /* 0x000000ff06067207 */ /* 0x000fe20000800000 */
[----:B------:R0:W-:Y:S02]  /*52e0*/  UTMALDG.3D [UR16], [UR28], desc[UR14] ;  /* 0x00000e101c0075b4 */ /* 0x0001e40008011000 */
[----:B0-----:R-:W-:Y:S05]  /*52f0*/  @P3 BRA `(.L_x_106) ;  /* 0xfffffffc00483947 */ /* 0x001fea000383ffff */
.L_x_102:
[----:B------:R-:W-:Y:S05]  /*5300*/  BSYNC B1 ;  /* 0x0000000000017941 */ /* 0x000fea0003800000 */
.L_x_101:
[----:B------:R-:W-:Y:S01]  /*5310*/  LOP3.LUT P3, RZ, R13, 0xff, RZ, 0xc0, !PT ;  /* 0x000000ff0dff7812 */ /* 0x000fe2000786c0ff */
[----:B------:R-:W-:Y:S01]  /*5320*/  IMAD.IADD R12, R3, 0x1, R12 ;  /* 0x00000001030c7824 */ /* 0x000fe200078e020c */
[----:B------:R-:W-:Y:S01]  /*5330*/  IADD3 R16, P4, R16, UR24, RZ ;  /* 0x0000001810107c10 */ /* 0x000fe2000ff9e0ff */
[----:B------:R-:W-:Y:S01]  /*5340*/  ULDC.64 UR6, c[0x0][0x650] ;  /* 0x0001940000067ab9 */ /* 0x000fe20000000a00 */
[----:B------:R-:W-:Y:S01]  /*5350*/  BSSY B1, `(.L_x_107) ;  /* 0x000006a000017945 */ /* 0x000fe20003800000 */
[----:B------:R-:W-:Y:S01]  /*5360*/  IMAD.MOV.U32 R9, RZ, RZ, -0x1 ;  /* 0xffffffffff097424 */ /* 0x000fe200078e00ff */
[----:B------:R-:W-:Y:S01]  /*5370*/  ISETP.GT.U32.AND P1, PT, R12, 0x8, PT ;  /* 0x000000080c00780c */ /* 0x000fe20003f24070 */
[----:B------:R-:W-:Y:S01]  /*5380*/  IMAD.MOV.U32 R8, RZ, RZ, -0x1 ;  /* 0xffffffffff087424 */ /* 0x000fe200078e00ff */
[----:B------:R-:W-:Y:S02]  /*5390*/  IADD3.X R17, R17, UR13, RZ, P4, !PT ;  /* 0x0000000d11117c10 */ /* 0x000fe4000a7fe4ff */
[----:B------:R-:W-:-:S02]  /*53a0*/  ISETP.LT.U32.AND P1, PT, R3, 0x9, P1 ;  /* 0x000000090300780c */ /* 0x000fc40000f21070 */
[----:B------:R-:W-:Y:S01]  /*53b0*/  PRMT R13, RZ, 0x7610, R13 ;  /* 0x00007610ff0d7816 */ /* 0x000fe2000000000d */
[----:B------:R-:W0:Y:S01]  /*53c0*/  @P3 S2R R5, SR_CgaCtaId ;  /* 0x0000000000053919 */ /* 0x000e220000008800 */
[----:B------:R-:W-:-:S04]  /*53d0*/  @P3 MOV R4, 0x400 ;  /* 0x0000040000043802 */ /* 0x000fc80000000f00 */
[----:B0-----:R-:W-:Y:S01]  /*53e0*/  @P3 LEA R6, R5, R4, 0x18 ;  /* 0x0000000405063211 */ /* 0x001fe200078ec0ff */
[----:B------:R-:W-:-:S03]  /*53f0*/  IMAD.WIDE.U32 R4, R12, 0x38e38e39, RZ ;  /* 0x38e38e390c047825 */ /* 0x000fc600078e00ff */
[----:B------:R0:W-:Y:S01]  /*5400*/  @P3 SYNCS.ARRIVE.TRANS64.A1T0 RZ, [R6+URZ+0xa8], RZ ;  /* 0x0000a8ff06ff39a7 */ /* 0x0001e2000810003f */
[----:B------:R-:W-:Y:S02]  /*5410*/  ISETP.GE.U32.AND P3, PT, R3, 0x9, PT ;  /* 0x000000090300780c */ /* 0x000fe40003f66070 */
[----:B------:R-:W-:Y:S02]  /*5420*/  SHF.R.U32.HI R7, RZ, 0x1, R5 ;  /* 0x00000001ff077819 */ /* 0x000fe40000011605 */
[----:B------:R-:W-:Y:S02]  /*5430*/  SEL R5, RZ, 0x1, !P1 ;  /* 0x00000001ff057807 */ /* 0x000fe40004800000 */
[----:B------:R-:W-:Y:S01]  /*5440*/  ISETP.GE.U32.AND P1, PT, R16, UR6, PT ;  /* 0x0000000610007c0c */ /* 0x000fe2000bf26070 */
[----:B------:R-:W-:Y:S01]  /*5450*/  IMAD R12, R7, -0x9, R12 ;  /* 0xfffffff7070c7824 */ /* 0x000fe200078e020c */
[----:B------:R-:W-:Y:S02]  /*5460*/  LOP3.LUT R0, R0, R5, RZ, 0x3c, !PT ;  /* 0x0000000500007212 */ /* 0x000fe400078e3cff */
[----:B------:R-:W-:-:S02]  /*5470*/  ISETP.GE.U32.AND.EX P1, PT, R17, UR7, PT, P1 ;  /* 0x0000000711007c0c */ /* 0x000fc4000bf26110 */
[----:B------:R-:W-:Y:S02]  /*5480*/  PRMT R4, RZ, 0x7610, R4 ;  /* 0x00007610ff047816 */ /* 0x000fe40000000004 */
[----:B------:R-:W-:Y:S01]  /*5490*/  @P3 LOP3.LUT R0, R0, 0x1, R7, 0x78, !PT ;  /* 0x0000000100003812 */ /* 0x000fe200078e7807 */
[----:B------:R-:W-:-:S08]  /*54a0*/  IMAD.MOV.U32 R7, RZ, RZ, -0x1 ;  /* 0xffffffffff077424 */ /* 0x000fd000078e00ff */
[----:B0-----:R-:W-:Y:S05]  /*54b0*/  @P1 BRA `(.L_x_108) ;  /* 0x00000004004c1947 */ /* 0x001fea0003800000 */
[----:B------:R-:W-:Y:S01]  /*54c0*/  ULDC.64 UR6, c[0x0][0x628] ;  /* 0x00018a0000067ab9 */ /* 0x000fe20000000a00 */
[----:B------:R-:W0:Y:S01]  /*54d0*/  S2R R15, SR_CTAID.X ;  /* 0x00000000000f7919 */ /* 0x000e220000002500 */
[----:B------:R-:W-:Y:S01]  /*54e0*/  ISETP.NE.U32.AND P1, PT, RZ, UR6, PT ;  /* 0x00000006ff007c0c */ /* 0x000fe2000bf25070 */
[----:B------:R-:W-:Y:S01]  /*54f0*/  ULDC UR8, c[0x0][0x630] ;  /* 0x00018c0000087ab9 */ /* 0x000fe20000000800 */
[----:B------:R-:W-:Y:S01]  /*5500*/  IMAD.MOV.U32 R4, RZ, RZ, R16 ;  /* 0x000000ffff047224 */ /* 0x000fe200078e0010 */
[----:B------:R-:W1:Y:S01]  /*5510*/  S2R R14, SR_CTAID.Y ;  /* 0x00000000000e7919 */ /* 0x000e620000002600 */
[----:B------:R-:W-:Y:S01]  /*5520*/  ISETP.NE.AND.EX P1, PT, RZ, UR7, PT, P1 ;  /* 0x00000007ff007c0c */ /* 0x000fe2000bf25310 */
[----:B------:R-:W-:-:S12]  /*5530*/  IMAD.MOV.U32 R5, RZ, RZ, R17 ;  /* 0x000000ffff057224 */ /* 0x000fd800078e0011 */
[----:B------:R-:W-:Y:S05]  /*5540*/  @!P1 BRA `(.L_x_109) ;  /* 0x0000000000289947 */ /* 0x000fea0003800000 */
[----:B------:R-:W-:Y:S02]  /*5550*/  ULDC UR5, c[0x0][0x634] ;  /* 0x00018d0000057ab9 */ /* 0x000fe40000000800 */
[----:B------:R-:W-:-:S05]  /*5560*/  IADD3 R9, P1, R16, UR5, RZ ;  /* 0x0000000510097c10 */ /* 0x000fca000ff3e0ff */
[----:B------:R-:W-:-:S04]  /*5570*/  IMAD.X R21, RZ, RZ, R17, P1 ;  /* 0x000000ffff157224 */ /* 0x000fc800008e0611 */
[----:B------:R-:W-:-:S04]  /*5580*/  IMAD.WIDE.U32 R6, R21, UR6, RZ ;  /* 0x0000000615067c25 */ /* 0x000fc8000f8e00ff */
[----:B------:R-:W-:-:S04]  /*5590*/  IMAD.WIDE.U32 R6, P1, R9, UR7, R6 ;  /* 0x0000000709067c25 */ /* 0x000fc8000f820006 */
[----:B------:R-:W-:-:S04]  /*55a0*/  IMAD.WIDE.U32 R8, R9, UR6, RZ ;  /* 0x0000000609087c25 */ /* 0x000fc8000f8e00ff */
[----:B------:R-:W-:Y:S01]  /*55b0*/  IMAD.X R5, RZ, RZ, RZ, P1 ;  /* 0x000000ffff057224 */ /* 0x000fe200008e06ff */
[----:B------:R-:W-:Y:S01]  /*55c0*/  IADD3 RZ, P1, R9, R6, RZ ;  /* 0x0000000609ff7210 */ /* 0x000fe20007f3e0ff */
[----:B------:R-:W-:-:S04]  /*55d0*/  IMAD.MOV.U32 R4, RZ, RZ, R7 ;  /* 0x000000ffff047224 */ /* 0x000fc800078e0007 */
[----:B------:R-:W-:-:S08]  /*55e0*/  IMAD.WIDE.U32.X R4, R21, UR7, R4, P1 ;  /* 0x0000000715047c25 */ /* 0x000fd000088e0404 */
.L_x_109:
[--C-:B------:R-:W-:Y:S01]  /*55f0*/  SHF.R.U64 R8, R4, UR8, R5.reuse ;  /* 0x0000000804087c19 */ /* 0x100fe20008001205 */
[----:B------:R-:W-:Y:S01]  /*5600*/  ULDC.64 UR6, c[0x0][0x620] ;  /* 0x0001880000067ab9 */ /* 0x000fe20000000a00 */
[----:B------:R-:W-:Y:S01]  /*5610*/  SHF.R.U32.HI R4, RZ, UR8, R5 ;  /* 0x00000008ff047c19 */ /* 0x000fe20008011605 */
[----:B------:R-:W-:Y:S01]  /*5620*/  ULDC UR5, c[0x0][0x150] ;  /* 0x0000540000057ab9 */ /* 0x000fe20000000800 */
[----:B------:R-:W-:Y:S01]  /*5630*/  IADD3 R7, P1, RZ, -R8, RZ ;  /* 0x80000008ff077210 */ /* 0x000fe20007f3e0ff */
[----:B------:R-:W2:Y:S01]  /*5640*/  LDC R24, c[0x0][0x144] ;  /* 0x00005100ff187b82 */ /* 0x000ea20000000800 */
[----:B0-----:R-:W-:Y:S01]  /*5650*/  I2FP.F32.U32 R9, R15 ;  /* 0x0000000f00097245 */ /* 0x001fe20000201000 */
[----:B------:R-:W-:Y:S02]  /*5660*/  ULDC.64 UR8, c[0x0][0x640] ;  /* 0x0001900000087ab9 */ /* 0x000fe40000000a00 */
[----:B------:R-:W-:Y:S01]  /*5670*/  IMAD.X R4, RZ, RZ, ~R4, P1 ;  /* 0x000000ffff047224 */ /* 0x000fe200008e0e04 */
[----:B------:R-:W-:-:S03]  /*5680*/  ISETP.NE.U32.AND P1, PT, RZ, UR8, PT ;  /* 0x00000008ff007c0c */ /* 0x000fc6000bf25070 */
[----:B------:R-:W-:Y:S01]  /*5690*/  IMAD R6, R4, UR6, RZ ;  /* 0x0000000604067c24 */ /* 0x000fe2000f8e02ff */
[----:B------:R-:W0:Y:S01]  /*56a0*/  LDC R21, c[0x0][0x148] ;  /* 0x00005200ff157b82 */ /* 0x000e220000000800 */
[C---:B------:R-:W-:Y:S01]  /*56b0*/  IMAD.WIDE.U32 R4, R7.reuse, UR6, R16 ;  /* 0x0000000607047c25 */ /* 0x040fe2000f8e0010 */
[----:B------:R-:W-:Y:S01]  /*56c0*/  ULDC UR6, c[0x0][0x154] ;  /* 0x0000550000067ab9 */ /* 0x000fe20000000800 */
[----:B------:R-:W-:Y:S02]  /*56d0*/  ISETP.NE.AND.EX P1, PT, RZ, UR9, PT, P1 ;  /* 0x00000009ff007c0c */ /* 0x000fe4000bf25310 */
[----:B------:R-:W-:Y:S02]  /*56e0*/  IMAD R7, R7, UR7, R6 ;  /* 0x0000000707077c24 */ /* 0x000fe4000f8e0206 */
[----:B------:R-:W-:Y:S01]  /*56f0*/  FMUL R6, R9, UR5 ;  /* 0x0000000509067c20 */ /* 0x000fe20008400000 */
[----:B------:R-:W-:Y:S01]  /*5700*/  ULDC UR5, c[0x0][0x618] ;  /* 0x0001860000057ab9 */ /* 0x000fe20000000800 */
[----:B------:R-:W-:Y:S01]  /*5710*/  ULDC UR7, c[0x0][0x608] ;  /* 0x0001820000077ab9 */ /* 0x000fe20000000800 */
[----:B------:R-:W-:-:S03]  /*5720*/  IMAD.IADD R5, R5, 0x1, R7 ;  /* 0x0000000105057824 */ /* 0x000fc600078e0207 */
[----:B------:R-:W3:Y:S02]  /*5730*/  F2I.U32.TRUNC.NTZ R6, R6 ;  /* 0x0000000600067305 */ /* 0x000ee4000020f000 */
[----:B------:R-:W-:Y:S02]  /*5740*/  SHF.R.U64 R9, R4, UR5, R5 ;  /* 0x0000000504097c19 */ /* 0x000fe40008001205 */
[----:B-1----:R-:W-:-:S05]  /*5750*/  I2FP.F32.U32 R4, R14 ;  /* 0x0000000e00047245 */ /* 0x002fca0000201000 */
[----:B------:R-:W-:Y:S01]  /*5760*/  FMUL R22, R4, UR6 ;  /* 0x0000000604167c20 */ /* 0x000fe20008400000 */
[----:B------:R-:W-:Y:S01]  /*5770*/  SHF.R.U32.HI R4, RZ, UR5, R5 ;  /* 0x00000005ff047c19 */ /* 0x000fe20008011605 */
[----:B------:R-:W-:-:S03]  /*5780*/  ULDC UR5, c[0x0][0x658] ;  /* 0x0001960000057ab9 */ /* 0x000fc60000000800 */
[--C-:B------:R-:W-:Y:S01]  /*5790*/  SHF.R.U64 R20, R9, UR7, R4.reuse ;  /* 0x0000000709147c19 */ /* 0x100fe20008001204 */
[----:B------:R-:W1:Y:S01]  /*57a0*/  F2I.U32.TRUNC.NTZ R22, R22 ;  /* 0x0000001600167305 */ /* 0x000e62000020f000 */
[----:B------:R-:W-:Y:S01]  /*57b0*/  SHF.R.U32.HI R5, RZ, UR7, R4 ;  /* 0x00000007ff057c19 */ /* 0x000fe20008011604 */
[----:B---3--:R-:W-:-:S03]  /*57c0*/  IMAD.MOV R6, RZ, RZ, -R6 ;  /* 0x000000ffff067224 */ /* 0x008fc600078e0a06 */
[----:B------:R-:W-:Y:S01]  /*57d0*/  SHF.R.U64 R18, R20, UR5, R5 ;  /* 0x0000000514127c19 */ /* 0x000fe20008001205 */
[----:B--2---:R-:W-:Y:S01]  /*57e0*/  IMAD R15, R24, R6, R15 ;  /* 0x00000006180f7224 */ /* 0x004fe200078e020f */
[----:B------:R-:W-:-:S03]  /*57f0*/  SHF.R.U32.HI R23, RZ, UR5, R5 ;  /* 0x00000005ff177c19 */ /* 0x000fc60008011605 */
[----:B------:R-:W-:Y:S02]  /*5800*/  IMAD.MOV.U32 R4, RZ, RZ, R18 ;  /* 0x000000ffff047224 */ /* 0x000fe400078e0012 */
[----:B------:R-:W-:Y:S01]  /*5810*/  IMAD.MOV.U32 R5, RZ, RZ, R23 ;  /* 0x000000ffff057224 */ /* 0x000fe200078e0017 */
[----:B-1----:R-:W-:Y:S06]  /*5820*/  @!P1 BRA `(.L_x_110) ;  /* 0x0000000000289947 */ /* 0x002fec0003800000 */
[----:B------:R-:W-:Y:S02]  /*5830*/  ULDC UR5, c[0x0][0x64c] ;  /* 0x0001930000057ab9 */ /* 0x000fe40000000800 */
[----:B------:R-:W-:-:S05]  /*5840*/  IADD3 R5, P1, R18, UR5, RZ ;  /* 0x0000000512057c10 */ /* 0x000fca000ff3e0ff */
[----:B------:R-:W-:-:S04]  /*5850*/  IMAD.X R23, RZ, RZ, R23, P1 ;  /* 0x000000ffff177224 */ /* 0x000fc800008e0617 */
[----:B------:R-:W-:-:S04]  /*5860*/  IMAD.WIDE.U32 R6, R23, UR8, RZ ;  /* 0x0000000817067c25 */ /* 0x000fc8000f8e00ff */
[----:B------:R-:W-:-:S04]  /*5870*/  IMAD.WIDE.U32 R6, P1, R5, UR9, R6 ;  /* 0x0000000905067c25 */ /* 0x000fc8000f820006 */
[----:B------:R-:W-:-:S04]  /*5880*/  IMAD.WIDE.U32 R4, R5, UR8, RZ ;  /* 0x0000000805047c25 */ /* 0x000fc8000f8e00ff */
[----:B------:R-:W-:Y:S01]  /*5890*/  IMAD.MOV.U32 R4, RZ, RZ, R7 ;  /* 0x000000ffff047224 */ /* 0x000fe200078e0007 */
[----:B------:R-:W-:Y:S01]  /*58a0*/  IADD3 RZ, P3, R5, R6, RZ ;  /* 0x0000000605ff7210 */ /* 0x000fe20007f7e0ff */
[----:B------:R-:W-:-:S04]  /*58b0*/  IMAD.X R5, RZ, RZ, RZ, P1 ;  /* 0x000000ffff057224 */ /* 0x000fc800008e06ff */
[----:B------:R-:W-:-:S08]  /*58c0*/  IMAD.WIDE.U32.X R4, R23, UR9, R4, P3 ;  /* 0x0000000917047c25 */ /* 0x000fd000098e0404 */
.L_x_110:
[----:B------:R-:W-:Y:S01]  /*58d0*/  ISETP.NE.AND P1, PT, R2, 0x1, PT ;  /* 0x000000010200780c */ /* 0x000fe20003f25270 */
[----:B------:R-:W-:Y:S01]  /*58e0*/  ULDC UR5, c[0x0][0x648] ;  /* 0x0001920000057ab9 */ /* 0x000fe20000000800 */
[----:B------:R-:W-:Y:S01]  /*58f0*/  LOP3.LUT R20, R20, UR21, RZ, 0xc0, !PT ;  /* 0x0000001514147c12 */ /* 0x000fe2000f8ec0ff */
[----:B------:R-:W-:Y:S01]  /*5900*/  IMAD.MOV R22, RZ, RZ, -R22 ;  /* 0x000000ffff167224 */ /* 0x000fe200078e0a16 */
[----:B------:R-:W-:Y:S01]  /*5910*/  SHF.R.U64 R5, R4, UR5, R5 ;  /* 0x0000000504057c19 */ /* 0x000fe20008001205 */
[----:B------:R-:W-:Y:S01]  /*5920*/  ULDC UR5, c[0x0][0x638] ;  /* 0x00018e0000057ab9 */ /* 0x000fe20000000800 */
[----:B------:R-:W-:Y:S01]  /*5930*/  LOP3.LUT R9, R9, UR4, RZ, 0xc0, !PT ;  /* 0x0000000409097c12 */ /* 0x000fe2000f8ec0ff */
[----:B------:R-:W-:Y:S01]  /*5940*/  ULDC UR6, c[0x0][0x610] ;  /* 0x0001840000067ab9 */ /* 0x000fe20000000800 */
[----:B------:R-:W-:Y:S02]  /*5950*/  IMAD.MOV.U32 R4, RZ, RZ, 0x1 ;  /* 0x00000001ff047424 */ /* 0x000fe400078e00ff */
[----:B------:R-:W-:-:S02]  /*5960*/  IMAD.MOV R7, RZ, RZ, -R5 ;  /* 0x000000ffff077224 */ /* 0x000fc400078e0a05 */
[----:B------:R-:W-:Y:S02]  /*5970*/  IMAD R20, R5, UR22, R20 ;  /* 0x0000001605147c24 */ /* 0x000fe4000f8e0214 */
[----:B0-----:R-:W-:Y:S02]  /*5980*/  @P1 IMAD R15, R21, R22, R14 ;  /* 0x00000016150f1224 */ /* 0x001fe400078e020e */
[----:B------:R-:W-:Y:S01]  /*5990*/  IMAD R18, R7, UR5, R18 ;  /* 0x0000000507127c24 */ /* 0x000fe2000f8e0212 */
[----:B------:R-:W-:Y:S01]  /*59a0*/  ULDC UR5, c[0x0][0x600] ;  /* 0x0001800000057ab9 */ /* 0x000fe20000000800 */
[----:B------:R-:W-:Y:S02]  /*59b0*/  IMAD R15, R20, UR6, R15 ;  /* 0x00000006140f7c24 */ /* 0x000fe4000f8e020f */
[----:B------:R-:W-:-:S05]  /*59c0*/  IMAD R18, R18, UR5, R9 ;  /* 0x0000000512127c24 */ /* 0x000fca000f8e0209 */
[----:B------:R-:W-:Y:S02]  /*59d0*/  SEL R9, R18, R15, !P1 ;  /* 0x0000000f12097207 */ /* 0x000fe40004800000 */
[----:B------:R-:W-:-:S07]  /*59e0*/  SEL R7, R15, R18, !P1 ;  /* 0x000000120f077207 */ /* 0x000fce0004800000 */
.L_x_108:
[----:B------:R-:W-:Y:S05]  /*59f0*/  BSYNC B1 ;  /* 0x0000000000017941 */ /* 0x000fea0003800000 */
.L_x_107:
[----:B------:R-:W-:-:S13]  /*5a00*/  LOP3.LUT P1, RZ, R4, 0xff, RZ, 0xc0, !PT ;  /* 0x000000ff04ff7812 */ /* 0x000fda000782c0ff */
[----:B------:R-:W-:Y:S05]  /*5a10*/  @P1 BRA `(.L_x_111) ;  /* 0xfffffff4004c1947 */ /* 0x000fea000383ffff */
[----:B------:R-:W-:Y:S05]  /*5a20*/  BSYNC B0 ;  /* 0x0000000000007941 */ /* 0x000fea0003800000 */
.L_x_99:
[----:B------:R-:W-:-:S03]  /*5a30*/  UMOV UR5, 0xffffffff ;  /* 0xffffffff00057882 */ /* 0x000fc60000000000 */
[----:B------:R-:W-:Y:S05]  /*5a40*/  BRA.DIV UR5, `(.L_x_112) ;  /* 0x0000000605cc7947 */ /* 0x000fea000b800000 */
[----:B------:R-:W-:-:S13]  /*5a50*/  ELECT P6, URZ, PT ;  /* 0x00000000003f782f */ /* 0x000fda00038c0000 */
.L_x_131:
[----:B------:R-:W-:Y:S04]  /*5a60*/  BSSY B0, `(.L_x_113) ;  /* 0x0000058000007945 */ /* 0x000fe80003800000 */
[----:B------:R-:W-:Y:S05]  /*5a70*/  @!P6 BRA `(.L_x_114) ;  /* 0x000000040058e947 */ /* 0x000fea0003800000 */
[----:B------:R-:W-:-:S04]  /*5a80*/  LOP3.LUT R19, R19, 0x2, RZ, 0xfc, !PT ;  /* 0x0000000213137812 */ /* 0x000fc800078efcff */
[----:B------:R-:W-:-:S13]  /*5a90*/  ISETP.NE.AND P0, PT, R19, 0x3, PT ;  /* 0x000000031300780c */ /* 0x000fda0003f05270 */
[----:B------:R-:W-:Y:S05]  /*5aa0*/  @!P0 BRA `(.L_x_115) ;  /* 0x0000000000048947 */ /* 0x000fea0003800000 */
[----:B------:R-:W-:Y:S01]  /*5ab0*/  BPT.TRAP 0x1 ;  /* 0x000000040000795c */ /* 0x000fe20000300000 */
.L_x_115:
[----:B------:R-:W0:Y:S01]  /*5ac0*/  S2R R3, SR_CgaCtaId ;  /* 0x0000000000037919 */ /* 0x000e220000008800 */
[----:B------:R-:W-:-:S04]  /*5ad0*/  MOV R2, 0x400 ;  /* 0x0000040000027802 */ /* 0x000fc80000000f00 */
[----:B0-----:R-:W-:Y:S02]  /*5ae0*/  LEA R3, R3, R2, 0x18 ;  /* 0x0000000203037211 */ /* 0x001fe400078ec0ff */
[----:B------:R-:W-:-:S03]  /*5af0*/  SHF.L.U32 R2, R0, 0x1f, RZ ;  /* 0x0000001f00027819 */ /* 0x000fc600000006ff */
[----:B------:R-:W-:-:S04]  /*5b00*/  VIADD R3, R3, 0x48 ;  /* 0x0000004803037836 */ /* 0x000fc80000000000 */
[C---:B------:R-:W-:Y:S02]  /*5b10*/  IMAD R7, R12.reuse, 0x8, R3 ;  /* 0x000000080c077824 */ /* 0x040fe400078e0203 */
[----:B------:R-:W-:Y:S02]  /*5b20*/  VIADD R12, R12, 0x1 ;  /* 0x000000010c0c7836 */ /* 0x000fe40000000000 */
[----:B------:R-:W0:Y:S03]  /*5b30*/  SYNCS.PHASECHK.TRANS64.TRYWAIT P0, [R7+URZ], R2 ;  /* 0x00000002070075a7 */ /* 0x000e26000800017f */
[----:B------:R-:W-:-:S04]  /*5b40*/  ISETP.NE.AND P1, PT, R12, 0x9, PT ;  /* 0x000000090c00780c */ /* 0x000fc80003f25270 */
[----:B------:R-:W-:Y:S02]  /*5b50*/  SEL R5, RZ, 0x1, P1 ;  /* 0x00000001ff057807 */ /* 0x000fe40000800000 */
[----:B------:R-:W-:Y:S02]  /*5b60*/  SEL R12, R12, RZ, P1 ;  /* 0x000000ff0c0c7207 */ /* 0x000fe40000800000 */
[----:B------:R-:W-:-:S03]  /*5b70*/  LOP3.LUT R5, R0, R5, RZ, 0x3c, !PT ;  /* 0x0000000500057212 */ /* 0x000fc600078e3cff */
[----:B------:R-:W-:Y:S01]  /*5b80*/  IMAD R9, R12, 0x8, R3 ;  /* 0x000000080c097824 */ /* 0x000fe200078e0203 */
[----:B------:R-:W-:Y:S01]  /*5b90*/  SHF.L.U32 R4, R5, 0x1f, RZ ;  /* 0x0000001f05047819 */ /* 0x000fe200000006ff */
[----:B0-----:R-:W-:Y:S06]  /*5ba0*/  @!P0 BRA `(.L_x_116) ;  /* 0x0000000400948947 */ /* 0x001fec0003800000 */
.L_x_132:
[----:B------:R-:W1:Y:S01]  /*5bb0*/  SYNCS.PHASECHK.TRANS64.TRYWAIT P0, [R9+URZ], R4 ;  /* 0x00000004090075a7 */ /* 0x000e62000800017f */
[----:B------:R-:W-:-:S05]  /*5bc0*/  VIADD R0, R12, 0x1 ;  /* 0x000000010c007836 */ /* 0x000fca0000000000 */
[----:B------:R-:W-:-:S04]  /*5bd0*/  ISETP.NE.AND P1, PT, R0, 0x9, PT ;  /* 0x000000090000780c */ /* 0x000fc80003f25270 */
[----:B0-----:R-:W-:Y:S02]  /*5be0*/  SEL R2, RZ, 0x1, P1 ;  /* 0x00000001ff027807 */ /* 0x001fe40000800000 */
[----:B------:R-:W-:Y:S02]  /*5bf0*/  SEL R0, R0, RZ, P1 ;  /* 0x000000ff00007207 */ /* 0x000fe40000800000 */
[----:B------:R-:W-:-:S03]  /*5c00*/  LOP3.LUT R7, R5, R2, RZ, 0x3c, !PT ;  /* 0x0000000205077212 */ /* 0x000fc600078e3cff */
[----:B------:R-:W-:Y:S01]  /*5c10*/  IMAD R6, R0, 0x8, R3 ;  /* 0x0000000800067824 */ /* 0x000fe200078e0203 */
[----:B------:R-:W-:Y:S01]  /*5c20*/  SHF.L.U32 R5, R7, 0x1f, RZ ;  /* 0x0000001f07057819 */ /* 0x000fe200000006ff */
[----:B-1----:R-:W-:Y:S06]  /*5c30*/  @!P0 BRA `(.L_x_117) ;  /* 0x0000000400848947 */ /* 0x002fec0003800000 */
.L_x_133:
[----:B------:R-:W1:Y:S01]  /*5c40*/  SYNCS.PHASECHK.TRANS64.TRYWAIT P0, [R6+URZ], R5 ;  /* 0x00000005060075a7 */ /* 0x000e62000800017f */
[----:B------:R-:W-:-:S05]  /*5c50*/  VIADD R0, R0, 0x1 ;  /* 0x0000000100007836 */ /* 0x000fca0000000000 */
[----:B------:R-:W-:-:S04]  /*5c60*/  ISETP.NE.AND P1, PT, R0, 0x9, PT ;  /* 0x000000090000780c */ /* 0x000fc80003f25270 */
[----:B------:R-:W-:Y:S02]  /*5c70*/  SEL R2, RZ, 0x1, P1 ;  /* 0x00000001ff027807 */ /* 0x000fe40000800000 */
[----:B------:R-:W-:Y:S02]  /*5c80*/  SEL R0, R0, RZ, P1 ;  /* 0x000000ff00007207 */ /* 0x000fe40000800000 */
[----:B------:R-:W-:-:S03]  /*5c90*/  LOP3.LUT R7, R7, R2, RZ, 0x3c, !PT ;  /* 0x0000000207077212 */ /* 0x000fc600078e3cff */
[----:B0-----:R-:W-:Y:S01]  /*5ca0*/  IMAD R9, R0, 0x8, R3 ;  /* 0x0000000800097824 */ /* 0x001fe200078e0203 */
[----:B------:R-:W-:Y:S01]  /*5cb0*/  SHF.L.U32 R4, R7, 0x1f, RZ ;  /* 0x0000001f07047819 */ /* 0x000fe200000006ff */
[----:B-1----:R-:W-:Y:S06]  /*5cc0*/  @!P0 BRA `(.L_x_118) ;  /* 0x0000000400748947 */ /* 0x002fec0003800000 */
.L_x_134:
        /* <DEDUP_REMOVED lines=9> */
.L_x_135:
        /* <DEDUP_REMOVED lines=9> */
.L_x_136:
        /* <DEDUP_REMOVED lines=9> */
.L_x_137:
        /* <DEDUP_REMOVED lines=9> */
.L_x_138:
[----:B------:R-:W1:Y:S01]  /*5f10*/  SYNCS.PHASECHK.TRANS64.TRYWAIT P0, [R9+URZ], R4 ;  /* 0x00000004090075a7 */ /* 0x000e62000800017f */
[----:B------:R-:W-:-:S05]  /*5f20*/  VIADD R0, R0, 0x1 ;  /* 0x0000000100007836 */ /* 0x000fca0000000000 */
[----:B------:R-:W-:-:S04]  /*5f30*/  ISETP.NE.AND P1, PT, R0, 0x9, PT ;  /* 0x000000090000780c */ /* 0x000fc80003f25270 */
[----:B------:R-:W-:Y:S02]  /*5f40*/  SEL R2, RZ, 0x1, P1 ;  /* 0x00000001ff027807 */ /* 0x000fe40000800000 */
[----:B------:R-:W-:Y:S02]  /*5f50*/  SEL R0, R0, RZ, P1 ;  /* 0x000000ff00007207 */ /* 0x000fe40000800000 */
[----:B------:R-:W-:Y:S01]  /*5f60*/  LOP3.LUT R2, R7, R2, RZ, 0x3c, !PT ;  /* 0x0000000207027212 */ /* 0x000fe200078e3cff */
[----:B-1----:R-:W-:Y:S06]  /*5f70*/  @!P0 BRA `(.L_x_123) ;  /* 0x00000004002c8947 */ /* 0x002fec0003800000 */
.L_x_139:
[----:B------:R-:W-:Y:S01]  /*5f80*/  IMAD R3, R0, 0x8, R3 ;  /* 0x0000000800037824 */ /* 0x000fe200078e0203 */
[----:B------:R-:W-:-:S07]  /*5f90*/  SHF.L.U32 R0, R2, 0x1f, RZ ;  /* 0x0000001f02007819 */ /* 0x000fce00000006ff */
.L_x_124:
[----:B--2---:R2:W3:Y:S02]  /*5fa0*/  SYNCS.PHASECHK.TRANS64.TRYWAIT P0, [R3+URZ], R0 ;  /* 0x00000000030075a7 */ /* 0x0044e4000800017f */
[----:B---3--:R-:W-:Y:S05]  /*5fb0*/  @!P0 NANOSLEEP.SYNCS 0x989680 ;  /* 0x009896800000895d */ /* 0x008fea0003900000 */
[----:B------:R-:W3:Y:S02]  /*5fc0*/  @!P0 SYNCS.PHASECHK.TRANS64 P0, [R3+URZ], R0 ;  /* 0x00000000030085a7 */ /* 0x000ee4000800007f */
[----:B---3--:R-:W-:Y:S05]  /*5fd0*/  @!P0 BRA `(.L_x_124) ;  /* 0xfffffffc00f08947 */ /* 0x008fea000383ffff */
.L_x_114:
[----:B------:R-:W-:Y:S05]  /*5fe0*/  BSYNC B0 ;  /* 0x0000000000007941 */ /* 0x000fea0003800000 */
.L_x_113:
[----:B------:R-:W-:Y:S05]  /*5ff0*/  EXIT ;  /* 0x000000000000794d */ /* 0x000fea0003800000 */
.L_x_18:
[----:B---3--:R3:W4:Y:S02]  /*6000*/  SYNCS.PHASECHK.TRANS64.TRYWAIT P1, [R3+URZ], R0 ;  /* 0x00000000030075a7 */ /* 0x008724000802017f */
[----:B----4-:R-:W-:Y:S05]  /*6010*/  @!P1 NANOSLEEP.SYNCS 0x989680 ;  /* 0x009896800000995d */ /* 0x010fea0003900000 */
[----:B------:R-:W4:Y:S02]  /*6020*/  @!P1 SYNCS.PHASECHK.TRANS64 P1, [R3+URZ], R0 ;  /* 0x00000000030095a7 */ /* 0x000f24000802007f */
[----:B----4-:R-:W-:Y:S05]  /*6030*/  @!P1 BRA `(.L_x_18) ;  /* 0xfffffffc00f09947 */ /* 0x010fea000383ffff */
[----:B------:R-:W-:Y:S05]  /*6040*/  BRA `(.L_x_17) ;  /* 0xffffffb000a47947 */ /* 0x000fea000383ffff */
.L_x_23:
[----:B-1----:R-:W-:-:S04]  /*6050*/  IMAD.U32 R4, RZ, RZ, UR8 ;  /* 0x00000008ff047e24 */ /* 0x002fc8000f8e00ff */
[----:B------:R1:W2:Y:S03]  /*6060*/  SYNCS.PHASECHK.TRANS64.TRYWAIT P1, [R4+URZ], R3 ;  /* 0x00000003040075a7 */ /* 0x0002a6000802017f */
[----:B--2---:R-:W-:Y:S05]  /*6070*/  @!P1 NANOSLEEP.SYNCS 0x989680 ;  /* 0x009896800000995d */ /* 0x004fea0003900000 */
[----:B------:R-:W2:Y:S02]  /*6080*/  @!P1 SYNCS.PHASECHK.TRANS64 P1, [R4+URZ], R3 ;  /* 0x00000003040095a7 */ /* 0x000ea4000802007f */
[----:B--2---:R-:W-:Y:S05]  /*6090*/  @!P1 BRA `(.L_x_23) ;  /* 0xfffffffc00ec9947 */ /* 0x004fea000383ffff */
[----:B------:R-:W-:Y:S05]  /*60a0*/  BRA `(.L_x_22) ;  /* 0xffffffb400807947 */ /* 0x000fea000383ffff */
.L_x_100:
[----:B------:R-:W-:Y:S01]  /*60b0*/  BSSY B1, `(.L_x_125) ;  /* 0x0000006000017945 */ /* 0x000fe20003800000 */
[----:B------:R-:W-:-:S07]  /*60c0*/  IMAD.MOV.U32 R15, RZ, RZ, -0x1 ;  /* 0xffffffffff0f7424 */ /* 0x000fce00078e00ff */
[----:B------:R-:W-:Y:S05]  /*60d0*/  WARPSYNC.COLLECTIVE R15, `(.L_x_126) ;  /* 0x000000000f0c7348 */ /* 0x000fea0003c00000 */
[----:B------:R-:W-:Y:S02]  /*60e0*/  ELECT P6, UR62, PT ;  /* 0x00000000003e782f */ /* 0x000fe400038c0000 */
[----:B------:R-:W-:Y:S01]  /*60f0*/  MOV R14, UR62 ;  /* 0x0000003e000e7c02 */ /* 0x000fe20008000f00 */
[----:B------:R-:W-:Y:S10]  /*6100*/  ENDCOLLECTIVE ;  /* 0x000000000000791b */ /* 0x000ff40003800000 */
.L_x_126:
[----:B------:R-:W-:Y:S05]  /*6110*/  BSYNC B1 ;  /* 0x0000000000017941 */ /* 0x000fea0003800000 */
.L_x_125:
[----:B------:R-:W-:Y:S05]  /*6120*/  BRA `(.L_x_127) ;  /* 0xffffffec00947947 */ /* 0x000fea000383ffff */
.L_x_103:
[----:B0-----:R0:W1:Y:S02]  /*6130*/  SYNCS.PHASECHK.TRANS64.TRYWAIT P1, [R14+URZ+0x48], R7 ;  /* 0x000048070e0075a7 */ /* 0x001064000802017f */
[----:B-1----:R-:W-:Y:S05]  /*6140*/  @!P1 NANOSLEEP.SYNCS 0x989680 ;  /* 0x009896800000995d */ /* 0x002fea0003900000 */
[----:B------:R-:W1:Y:S02]  /*6150*/  @!P1 SYNCS.PHASECHK.TRANS64 P1, [R14+URZ+0x48], R7 ;  /* 0x000048070e0095a7 */ /* 0x000e64000802007f */
[----:B-1----:R-:W-:Y:S05]  /*6160*/  @!P1 BRA `(.L_x_103) ;  /* 0xfffffffc00f09947 */ /* 0x002fea000383ffff */
[----:B------:R-:W-:Y:S05]  /*6170*/  BRA `(.L_x_128) ;  /* 0xffffffec00c87947 */ /* 0x000fea000383ffff */
.L_x_112:
[----:B------:R-:W-:Y:S01]  /*6180*/  BSSY B0, `(.L_x_129) ;  /* 0x0000006000007945 */ /* 0x000fe20003800000 */
[----:B------:R-:W-:-:S07]  /*6190*/  IMAD.MOV.U32 R15, RZ, RZ, -0x1 ;  /* 0xffffffffff0f7424 */ /* 0x000fce00078e00ff */
[----:B------:R-:W-:Y:S05]  /*61a0*/  WARPSYNC.COLLECTIVE R15, `(.L_x_130) ;  /* 0x000000000f0c7348 */ /* 0x000fea0003c00000 */
[----:B------:R-:W-:Y:S02]  /*61b0*/  ELECT P6, UR62, PT ;  /* 0x00000000003e782f */ /* 0x000fe400038c0000 */
[----:B------:R-:W-:Y:S01]  /*61c0*/  MOV R14, UR62 ;  /* 0x0000003e000e7c02 */ /* 0x000fe20008000f00 */
[----:B------:R-:W-:Y:S10]  /*61d0*/  ENDCOLLECTIVE ;  /* 0x000000000000791b */ /* 0x000ff40003800000 */
.L_x_130:
[----:B------:R-:W-:Y:S05]  /*61e0*/  BSYNC B0 ;  /* 0x0000000000007941 */ /* 0x000fea0003800000 */
.L_x_129:
[----:B------:R-:W-:Y:S05]  /*61f0*/  BRA `(.L_x_131) ;  /* 0xfffffff800187947 */ /* 0x000fea000383ffff */
.L_x_116:
[----:B0-----:R0:W1:Y:S02]  /*6200*/  SYNCS.PHASECHK.TRANS64.TRYWAIT P0, [R7+URZ], R2 ;  /* 0x00000002070075a7 */ /* 0x001064000800017f */
[----:B-1----:R-:W-:Y:S05]  /*6210*/  @!P0 NANOSLEEP.SYNCS 0x989680 ;  /* 0x009896800000895d */ /* 0x002fea0003900000 */
[----:B------:R-:W1:Y:S02]  /*6220*/  @!P0 SYNCS.PHASECHK.TRANS64 P0, [R7+URZ], R2 ;  /* 0x00000002070085a7 */ /* 0x000e64000800007f */
[----:B-1----:R-:W-:Y:S05]  /*6230*/  @!P0 BRA `(.L_x_116) ;  /* 0xfffffffc00f08947 */ /* 0x002fea000383ffff */
[----:B------:R-:W-:Y:S05]  /*6240*/  BRA `(.L_x_132) ;  /* 0xfffffff800587947 */ /* 0x000fea000383ffff */
.L_x_117:
[----:B0-----:R0:W1:Y:S02]  /*6250*/  SYNCS.PHASECHK.TRANS64.TRYWAIT P0, [R9+URZ], R4 ;  /* 0x00000004090075a7 */ /* 0x001064000800017f */
[----:B-1----:R-:W-:Y:S05]  /*6260*/  @!P0 NANOSLEEP.SYNCS 0x989680 ;  /* 0x009896800000895d */ /* 0x002fea0003900000 */
[----:B------:R-:W1:Y:S02]  /*6270*/  @!P0 SYNCS.PHASECHK.TRANS64 P0, [R9+URZ], R4 ;  /* 0x00000004090085a7 */ /* 0x000e64000800007f */
[----:B-1----:R-:W-:Y:S05]  /*6280*/  @!P0 BRA `(.L_x_117) ;  /* 0xfffffffc00f08947 */ /* 0x002fea000383ffff */
[----:B------:R-:W-:Y:S05]  /*6290*/  BRA `(.L_x_133) ;  /* 0xfffffff800687947 */ /* 0x000fea000383ffff */
.L_x_118:
[----:B0-----:R0:W1:Y:S02]  /*62a0*/  SYNCS.PHASECHK.TRANS64.TRYWAIT P0, [R6+URZ], R5 ;  /* 0x00000005060075a7 */ /* 0x001064000800017f */
[----:B-1----:R-:W-:Y:S05]  /*62b0*/  @!P0 NANOSLEEP.SYNCS 0x989680 ;  /* 0x009896800000895d */ /* 0x002fea0003900000 */
[----:B------:R-:W1:Y:S02]  /*62c0*/  @!P0 SYNCS.PHASECHK.TRANS64 P0, [R6+URZ], R5 ;  /* 0x00000005060085a7 */ /* 0x000e64000800007f */
[----:B-1----:R-:W-:Y:S05]  /*62d0*/  @!P0 BRA `(.L_x_118) ;  /* 0xfffffffc00f08947 */ /* 0x002fea000383ffff */
[----:B------:R-:W-:Y:S05]  /*62e0*/  BRA `(.L_x_134) ;  /* 0xfffffff800787947 */ /* 0x000fea000383ffff */
.L_x_119:
[----:B0-----:R0:W1:Y:S02]  /*62f0*/  SYNCS.PHASECHK.TRANS64.TRYWAIT P0, [R9+URZ], R4 ;  /* 0x00000004090075a7 */ /* 0x001064000800017f */
[----:B-1----:R-:W-:Y:S05]  /*6300*/  @!P0 NANOSLEEP.SYNCS 0x989680 ;  /* 0x009896800000895d */ /* 0x002fea0003900000 */
[----:B------:R-:W1:Y:S02]  /*6310*/  @!P0 SYNCS.PHASECHK.TRANS64 P0, [R9+URZ], R4 ;  /* 0x00000004090085a7 */ /* 0x000e64000800007f */
[----:B-1----:R-:W-:Y:S05]  /*6320*/  @!P0 BRA `(.L_x_119) ;  /* 0xfffffffc00f08947 */ /* 0x002fea000383ffff */
[----:B------:R-:W-:Y:S05]  /*6330*/  BRA `(.L_x_135) ;  /* 0xfffffff800887947 */ /* 0x000fea000383ffff */
.L_x_120:
[----:B0-----:R0:W1:Y:S02]  /*6340*/  SYNCS.PHASECHK.TRANS64.TRYWAIT P0, [R6+URZ], R5 ;  /* 0x00000005060075a7 */ /* 0x001064000800017f */
[----:B-1----:R-:W-:Y:S05]  /*6350*/  @!P0 NANOSLEEP.SYNCS 0x989680 ;  /* 0x009896800000895d */ /* 0x002fea0003900000 */
[----:B------:R-:W1:Y:S02]  /*6360*/  @!P0 SYNCS.PHASECHK.TRANS64 P0, [R6+URZ], R5 ;  /* 0x00000005060085a7 */ /* 0x000e64000800007f */
[----:B-1----:R-:W-:Y:S05]  /*6370*/  @!P0 BRA `(.L_x_120) ;  /* 0xfffffffc00f08947 */ /* 0x002fea000383ffff */
[----:B------:R-:W-:Y:S05]  /*6380*/  BRA `(.L_x_136) ;  /* 0xfffffff800987947 */ /* 0x000fea000383ffff */
.L_x_121:
[----:B0-----:R0:W1:Y:S02]  /*6390*/  SYNCS.PHASECHK.TRANS64.TRYWAIT P0, [R9+URZ], R4 ;  /* 0x00000004090075a7 */ /* 0x001064000800017f */
[----:B-1----:R-:W-:Y:S05]  /*63a0*/  @!P0 NANOSLEEP.SYNCS 0x989680 ;  /* 0x009896800000895d */ /* 0x002fea0003900000 */
[----:B------:R-:W1:Y:S02]  /*63b0*/  @!P0 SYNCS.PHASECHK.TRANS64 P0, [R9+URZ], R4 ;  /* 0x00000004090085a7 */ /* 0x000e64000800007f */
[----:B-1----:R-:W-:Y:S05]  /*63c0*/  @!P0 BRA `(.L_x_121) ;  /* 0xfffffffc00f08947 */ /* 0x002fea000383ffff */
[----:B------:R-:W-:Y:S05]  /*63d0*/  BRA `(.L_x_137) ;  /* 0xfffffff800a87947 */ /* 0x000fea000383ffff */
.L_x_122:
[----:B0-----:R0:W1:Y:S02]  /*63e0*/  SYNCS.PHASECHK.TRANS64.TRYWAIT P0, [R6+URZ], R5 ;  /* 0x00000005060075a7 */ /* 0x001064000800017f */
[----:B-1----:R-:W-:Y:S05]  /*63f0*/  @!P0 NANOSLEEP.SYNCS 0x989680 ;  /* 0x009896800000895d */ /* 0x002fea0003900000 */
[----:B------:R-:W1:Y:S02]  /*6400*/  @!P0 SYNCS.PHASECHK.TRANS64 P0, [R6+URZ], R5 ;  /* 0x00000005060085a7 */ /* 0x000e64000800007f */
[----:B-1----:R-:W-:Y:S05]  /*6410*/  @!P0 BRA `(.L_x_122) ;  /* 0xfffffffc00f08947 */ /* 0x002fea000383ffff */
[----:B------:R-:W-:Y:S05]  /*6420*/  BRA `(.L_x_138) ;  /* 0xfffffff800b87947 */ /* 0x000fea000383ffff */
.L_x_123:
[----:B-1----:R1:W2:Y:S02]  /*6430*/  SYNCS.PHASECHK.TRANS64.TRYWAIT P0, [R9+URZ], R4 ;  /* 0x00000004090075a7 */ /* 0x0022a4000800017f */
[----:B--2---:R-:W-:Y:S05]  /*6440*/  @!P0 NANOSLEEP.SYNCS 0x989680 ;  /* 0x009896800000895d */ /* 0x004fea0003900000 */
[----:B------:R-:W2:Y:S02]  /*6450*/  @!P0 SYNCS.PHASECHK.TRANS64 P0, [R9+URZ], R4 ;  /* 0x00000004090085a7 */ /* 0x000ea4000800007f */
[----:B--2---:R-:W-:Y:S05]  /*6460*/  @!P0 BRA `(.L_x_123) ;  /* 0xfffffffc00f08947 */ /* 0x004fea000383ffff */
[----:B------:R-:W-:Y:S05]  /*6470*/  BRA `(.L_x_139) ;  /* 0xfffffff800c07947 */ /* 0x000fea000383ffff */
.L_x_140:
[----:B------:R-:W-:-:S00]  /*6480*/  BRA `(.L_x_140) ;  /* 0xfffffffc00fc7947 */ /* 0x000fc0000383ffff */
[----:B------:R-:W-:-:S00]  /*6490*/  NOP ;  /* 0x0000000000007918 */ /* 0x000fc00000000000 */
        /* <DEDUP_REMOVED lines=14> */
.L_x_141:


//--------------------- .nv.global.init           --------------------------
	.section	.nv.global.init,"aw",@progbits
.nv.global.init:
	.type		$str$22,@object
	.size		$str$22,($str$23 - $str$22)
$str$22:
        /*0000*/ 	.byte	0x6b, 0x5f, 0x74, 0x69, 0x6c, 0x65, 0x5f, 0x63, 0x6f, 0x75, 0x6e, 0x74, 0x20, 0x3e, 0x3d, 0x20
        /*0010*/ 	.byte	0x31, 0x00
	.type		$str$23,@object
	.size		$str$23,(__unnamed_1 - $str$23)
$str$23:
        /*0012*/ 	.byte	0x2f, 0x74, 0x6d, 0x70, 0x2f, 0x63, 0x75, 0x74, 0x6c, 0x61, 0x73, 0x73, 0x5f, 0x73, 0x77, 0x65
        /*0022*/ 	.byte	0x65, 0x70, 0x5f, 0x73, 0x72, 0x63, 0x2f, 0x69, 0x6e, 0x63, 0x6c, 0x75, 0x64, 0x65, 0x2f, 0x63
        /*0032*/ 	.byte	0x75, 0x74, 0x6c, 0x61, 0x73, 0x73, 0x2f, 0x67, 0x65, 0x6d, 0x6d, 0x2f, 0x63, 0x6f, 0x6c, 0x6c
        /*0042*/ 	.byte	0x65, 0x63, 0x74, 0x69, 0x76, 0x65, 0x2f, 0x73, 0x6d, 0x39, 0x30, 0x5f, 0x6d, 0x6d, 0x61, 0x5f
        /*0052*/ 	.byte	0x74, 0x6d, 0x61, 0x5f, 0x67, 0x6d, 0x6d, 0x61, 0x5f, 0x73, 0x73, 0x5f, 0x77, 0x61, 0x72, 0x70
        /*0062*/ 	.byte	0x73, 0x70, 0x65, 0x63, 0x69, 0x61, 0x6c, 0x69, 0x7a, 0x65, 0x64, 0x2e, 0x68, 0x70, 0x70, 0x00
	.type		__unnamed_1,@object
	.size		__unnamed_1,(.L_0 - __unnamed_1)
__unnamed_1:
        /*0072*/ 	.byte	0x76, 0x6f, 0x69, 0x64, 0x20, 0x63, 0x75, 0x74, 0x6c, 0x61, 0x73, 0x73, 0x3a, 0x3a, 0x67, 0x65
        /* <DEDUP_REMOVED lines=180> */
        /*0bc2*/ 	.byte	0x79, 0x5d, 0x00
.L_0:


//--------------------- .nv.shared._ZN7cutlass13device_kernelINS_4gemm6kernel13GemmUniversalIN4cute5tupleIJiiiiEEENS1_10collective13CollectiveMmaINS1_34MainloopSm90TmaGmmaWarpSpecializedILi9ENS5_IJNS4_1CILi1EEESB_SB_EEENS1_35KernelTmaWarpSpecializedCooperativeEEENS5_IJNSA_ILi128EEENSA_ILi64EEESG_EEENS_10bfloat16_tENS5_IJlSB_lEEESI_NS5_IJSB_llEEENS4_8TiledMMAINS4_8MMA_AtomIJNS4_4SM904GMMA27MMA_64x64x16_F32BF16BF16_SSILNSO_5MajorE0ELSQ_1ELNSO_7ScaleInE1ELSR_1EEEEEENS4_6LayoutINS5_IJNSA_ILi2EEESB_SB_EEENS5_IJSB_NSA_ILi0EEESX_EEEEENS5_IJNS4_10UnderscoreES10_S10_EEEEENS4_13SM90_TMA_LOADENS4_14ComposedLayoutINS4_7SwizzleILi3ELi4ELi3EEENS4_18smem_ptr_flag_bitsILi16EEENSU_INS5_IJNSA_ILi8EEESG_EEENS5_IJSG_SB_EEEEEEEvNS4_8identityES13_NS14_IS16_S18_NSU_INS5_IJSG_S19_EEENS5_IJSB_SG_EEEEEEEvS1E_EENS_8epilogue10collective6detail29Sm90TmaWarpSpecializedAdapterINS1L_15DefaultEpilogueISI_SJ_SJ_NS1K_6thread17LinearCombinationISI_Li1EffLNS1P_9ScaleType4KindE0ELNS_15FloatRoundStyleE2ESI_EENS1_15EpilogueDefaultEEEEEvvEEEEvNT_6ParamsE --------------------------
	.section	.nv.shared._ZN7cutlass13device_kernelINS_4gemm6kernel13GemmUniversalIN4cute5tupleIJiiiiEEENS1_10collective13CollectiveMmaINS1_34MainloopSm90TmaGmmaWarpSpecializedILi9ENS5_IJNS4_1CILi1EEESB_SB_EEENS1_35KernelTmaWarpSpecializedCooperativeEEENS5_IJNSA_ILi128EEENSA_ILi64EEESG_EEENS_10bfloat16_tENS5_IJlSB_lEEESI_NS5_IJSB_llEEENS4_8TiledMMAINS4_8MMA_AtomIJNS4_4SM904GMMA27MMA_64x64x16_F32BF16BF16_SSILNSO_5MajorE0ELSQ_1ELNSO_7ScaleInE1ELSR_1EEEEEENS4_6LayoutINS5_IJNSA_ILi2EEESB_SB_EEENS5_IJSB_NSA_ILi0EEESX_EEEEENS5_IJNS4_10UnderscoreES10_S10_EEEEENS4_13SM90_TMA_LOADENS4_14ComposedLayoutINS4_7SwizzleILi3ELi4ELi3EEENS4_18smem_ptr_flag_bitsILi16EEENSU_INS5_IJNSA_ILi8EEESG_EEENS5_IJSG_SB_EEEEEEEvNS4_8identityES13_NS14_IS16_S18_NSU_INS5_IJSG_S19_EEENS5_IJSB_SG_EEEEEEEvS1E_EENS_8epilogue10collective6detail29Sm90TmaWarpSpecializedAdapterINS1L_15DefaultEpilogueISI_SJ_SJ_NS1K_6thread17LinearCombinationISI_Li1EffLNS1P_9ScaleType4KindE0ELNS_15FloatRoundStyleE2ESI_EENS1_15EpilogueDefaultEEEEEvvEEEEvNT_6ParamsE,"aw",@nobits
	.sectionflags	@""
	.align	16
	.zero		1024


//--------------------- .nv.shared.reserved.0     --------------------------
	.section	.nv.shared.reserved.0,"aw",@nobits
	.weak		__nv_reservedSMEM_offset_0_alias
	.size		__nv_reservedSMEM_offset_0_alias, 0, 0
	.other		__nv_reservedSMEM_offset_0_alias,@"STO_CUDA_RESERVED_SHARED STV_DEFAULT"
__nv_reservedSMEM_offset_0_alias:
	.zero		0


//--------------------- .nv.global                --------------------------
	.section	.nv.global,"aw",@nobits
.nv.global:
	.type		_ZN40_INTERNAL_7706d992_4_k_cu_4459d314_218464cute1_E,@object
	.size		_ZN40_INTERNAL_7706d992_4_k_cu_4459d314_218464cute1_E,(_ZN40_INTERNAL_7706d992_4_k_cu_4459d314_218464cuda3std3__45__cpo6cbeginE - _ZN40_INTERNAL_7706d992_4_k_cu_4459d314_218464cute1_E)
_ZN40_INTERNAL_7706d992_4_k_cu_4459d314_218464cute1_E:
	.zero		1
	.type		_ZN40_INTERNAL_7706d992_4_k_cu_4459d314_218464cuda3std3__45__cpo6cbeginE,@object
	.size		_ZN40_INTERNAL_7706d992_4_k_cu_4459d314_218464cuda3std3__45__cpo6cbeginE,(_ZN40_INTERNAL_7706d992_4_k_cu_4459d314_218464cuda3std3__48in_placeE - _ZN40_INTERNAL_7706d992_4_k_cu_4459d314_218464cuda3std3__45__cpo6cbeginE)
_ZN40_INTERNAL_7706d992_4_k_cu_4459d314_218464cuda3std3__45__cpo6cbeginE:
	.zero		1
	.type		_ZN40_INTERNAL_7706d992_4_k_cu_4459d314_218464cuda3std3__48in_placeE,@object
	.size		_ZN40_INTERNAL_7706d992_4_k_cu_4459d314_218464cuda3std3__48in_placeE,(_ZN40_INTERNAL_7706d992_4_k_cu_4459d314_218464cuda3std6ranges3__45__cpo9iter_moveE - _ZN40_INTERNAL_7706d992_4_k_cu_4459d314_218464cuda3std3__48in_placeE)
_ZN40_INTERNAL_7706d992_4_k_cu_4459d314_218464cuda3std3__48in_placeE:
	.zero		1
	.type		_ZN40_INTERNAL_7706d992_4_k_cu_4459d314_218464cuda3std6ranges3__45__cpo9iter_moveE,@object
	.size		_ZN40_INTERNAL_7706d992_4_k_cu_4459d314_218464cuda3std6ranges3__45__cpo9iter_moveE,(_ZN40_INTERNAL_7706d992_4_k_cu_4459d314_218464cuda3std3__45__cpo5beginE - _ZN40_INTERNAL_7706d992_4_k_cu_4459d314_218464cuda3std6ranges3__45__cpo9iter_moveE)
_ZN40_INTERNAL_7706d992_4_k_cu_4459d314_218464cuda3std6ranges3__45__cpo9iter_moveE:
	.zero		1
	.type		_ZN40_INTERNAL_7706d992_4_k_cu_4459d314_218464cuda3std3__45__cpo5beginE,@object
	.size		_ZN40_INTERNAL_7706d992_4_k_cu_4459d314_218464cuda3std3__45__cpo5beginE,(_ZN40_INTERNAL_7706d992_4_k_cu_4459d314_218464cuda3std3__442_GLOBAL__N__7706d992_4_k_cu_4459d314_218466ignoreE - _ZN40_INTERNAL_7706d992_4_k_cu_4459d314_218464cuda3std3__45__cpo5beginE)
_ZN40_INTERNAL_7706d992_4_k_cu_4459d314_218464cuda3std3__45__cpo5beginE:
	.zero		1
	.type		_ZN40_INTERNAL_7706d992_4_k_cu_4459d314_218464cuda3std3__442_GLOBAL__N__7706d992_4_k_cu_4459d314_218466ignoreE,@object
	.size		_ZN40_INTERNAL_7706d992_4_k_cu_4459d314_218464cuda3std3__442_GLOBAL__N__7706d992_4_k_cu_4459d314_218466ignoreE,(_ZN40_INTERNAL_7706d992_4_k_cu_4459d314_218464cute7productE - _ZN40_INTERNAL_7706d992_4_k_cu_4459d314_218464cuda3std3__442_GLOBAL__N__7706d992_4_k_cu_4459d314_218466ignoreE)
_ZN40_INTERNAL_7706d992_4_k_cu_4459d314_218464cuda3std3__442_GLOBAL__N__7706d992_4_k_cu_4459d314_218466ignoreE:
	.zero		1
	.type		_ZN40_INTERNAL_7706d992_4_k_cu_4459d314_218464cute7productE,@object
	.size		_ZN40_INTERNAL_7706d992_4_k_cu_4459d314_218464cute7productE,(_ZN40_INTERNAL_7706d992_4_k_cu_4459d314_218464cuda3std3__45__cpo3endE - _ZN40_INTERNAL_7706d992_4_k_cu_4459d314_218464cute7productE)
_ZN40_INTERNAL_7706d992_4_k_cu_4459d314_218464cute7productE:
	.zero		1
	.type		_ZN40_INTERNAL_7706d992_4_k_cu_4459d314_218464cuda3std3__45__cpo3endE,@object
	.size		_ZN40_INTERNAL_7706d992_4_k_cu_4459d314_218464cuda3std3__45__cpo3endE,(_ZN40_INTERNAL_7706d992_4_k_cu_4459d314_218464cuda3std3__419piecewise_constructE - _ZN40_INTERNAL_7706d992_4_k_cu_4459d314_218464cuda3std3__45__cpo3endE)
_ZN40_INTERNAL_7706d992_4_k_cu_4459d314_218464cuda3std3__45__cpo3endE:
	.zero		1
	.type		_ZN40_INTERNAL_7706d992_4_k_cu_4459d314_218464cuda3std3__419piecewise_constructE,@object
	.size		_ZN40_INTERNAL_7706d992_4_k_cu_4459d314_218464cuda3std3__419piecewise_constructE,(_ZN40_INTERNAL_7706d992_4_k_cu_4459d314_218464cuda3std3__45__cpo4cendE - _ZN40_INTERNAL_7706d992_4_k_cu_4459d314_218464cuda3std3__419piecewise_constructE)
_ZN40_INTERNAL_7706d992_4_k_cu_4459d314_218464cuda3std3__419piecewise_constructE:
	.zero		1
	.type		_ZN40_INTERNAL_7706d992_4_k_cu_4459d314_218464cuda3std3__45__cpo4cendE,@object
	.size		_ZN40_INTERNAL_7706d992_4_k_cu_4459d314_218464cuda3std3__45__cpo4cendE,(_ZN40_INTERNAL_7706d992_4_k_cu_4459d314_218464cuda3std6ranges3__45__cpo4swapE - _ZN40_INTERNAL_7706d992_4_k_cu_4459d314_218464cuda3std3__45__cpo4cendE)
_ZN40_INTERNAL_7706d992_4_k_cu_4459d314_218464cuda3std3__45__cpo4cendE:
	.zero		1
	.type		_ZN40_INTERNAL_7706d992_4_k_cu_4459d314_218464cuda3std6ranges3__45__cpo4swapE,@object
	.size		_ZN40_INTERNAL_7706d992_4_k_cu_4459d314_218464cuda3std6ranges3__45__cpo4swapE,(.L_8 - _ZN40_INTERNAL_7706d992_4_k_cu_4459d314_218464cuda3std6ranges3__45__cpo4swapE)
_ZN40_INTERNAL_7706d992_4_k_cu_4459d314_218464cuda3std6ranges3__45__cpo4swapE:
	.zero		1
.L_8:


//--------------------- .nv.constant0._ZN7cutlass13device_kernelINS_4gemm6kernel13GemmUniversalIN4cute5tupleIJiiiiEEENS1_10collective13CollectiveMmaINS1_34MainloopSm90TmaGmmaWarpSpecializedILi9ENS5_IJNS4_1CILi1EEESB_SB_EEENS1_35KernelTmaWarpSpecializedCooperativeEEENS5_IJNSA_ILi128EEENSA_ILi64EEESG_EEENS_10bfloat16_tENS5_IJlSB_lEEESI_NS5_IJSB_llEEENS4_8TiledMMAINS4_8MMA_AtomIJNS4_4SM904GMMA27MMA_64x64x16_F32BF16BF16_SSILNSO_5MajorE0ELSQ_1ELNSO_7ScaleInE1ELSR_1EEEEEENS4_6LayoutINS5_IJNSA_ILi2EEESB_SB_EEENS5_IJSB_NSA_ILi0EEESX_EEEEENS5_IJNS4_10UnderscoreES10_S10_EEEEENS4_13SM90_TMA_LOADENS4_14ComposedLayoutINS4_7SwizzleILi3ELi4ELi3EEENS4_18smem_ptr_flag_bitsILi16EEENSU_INS5_IJNSA_ILi8EEESG_EEENS5_IJSG_SB_EEEEEEEvNS4_8identityES13_NS14_IS16_S18_NSU_INS5_IJSG_S19_EEENS5_IJSB_SG_EEEEEEEvS1E_EENS_8epilogue10collective6detail29Sm90TmaWarpSpecializedAdapterINS1L_15DefaultEpilogueISI_SJ_SJ_NS1K_6thread17LinearCombinationISI_Li1EffLNS1P_9ScaleType4KindE0ELNS_15FloatRoundStyleE2ESI_EENS1_15EpilogueDefaultEEEEEvvEEEEvNT_6ParamsE --------------------------
	.section	.nv.constant0._ZN7cutlass13device_kernelINS_4gemm6kernel13GemmUniversalIN4cute5tupleIJiiiiEEENS1_10collective13CollectiveMmaINS1_34MainloopSm90TmaGmmaWarpSpecializedILi9ENS5_IJNS4_1CILi1EEESB_SB_EEENS1_35KernelTmaWarpSpecializedCooperativeEEENS5_IJNSA_ILi128EEENSA_ILi64EEESG_EEENS_10bfloat16_tENS5_IJlSB_lEEESI_NS5_IJSB_llEEENS4_8TiledMMAINS4_8MMA_AtomIJNS4_4SM904GMMA27MMA_64x64x16_F32BF16BF16_SSILNSO_5MajorE0ELSQ_1ELNSO_7ScaleInE1ELSR_1EEEEEENS4_6LayoutINS5_IJNSA_ILi2EEESB_SB_EEENS5_IJSB_NSA_ILi0EEESX_EEEEENS5_IJNS4_10UnderscoreES10_S10_EEEEENS4_13SM90_TMA_LOADENS4_14ComposedLayoutINS4_7SwizzleILi3ELi4ELi3EEENS4_18smem_ptr_flag_bitsILi16EEENSU_INS5_IJNSA_ILi8EEESG_EEENS5_IJSG_SB_EEEEEEEvNS4_8identityES13_NS14_IS16_S18_NSU_INS5_IJSG_S19_EEENS5_IJSB_SG_EEEEEEEvS1E_EENS_8epilogue10collective6detail29Sm90TmaWarpSpecializedAdapterINS1L_15DefaultEpilogueISI_SJ_SJ_NS1K_6thread17LinearCombinationISI_Li1EffLNS1P_9ScaleType4KindE0ELNS_15FloatRoundStyleE2ESI_EENS1_15EpilogueDefaultEEEEEvvEEEEvNT_6ParamsE,"a",@progbits
	.sectionflags	@""
	.align	4
.nv.constant0._ZN7cutlass13device_kernelINS_4gemm6kernel13GemmUniversalIN4cute5tupleIJiiiiEEENS1_10collective13CollectiveMmaINS1_34MainloopSm90TmaGmmaWarpSpecializedILi9ENS5_IJNS4_1CILi1EEESB_SB_EEENS1_35KernelTmaWarpSpecializedCooperativeEEENS5_IJNSA_ILi128EEENSA_ILi64EEESG_EEENS_10bfloat16_tENS5_IJlSB_lEEESI_NS5_IJSB_llEEENS4_8TiledMMAINS4_8MMA_AtomIJNS4_4SM904GMMA27MMA_64x64x16_F32BF16BF16_SSILNSO_5MajorE0ELSQ_1ELNSO_7ScaleInE1ELSR_1EEEEEENS4_6LayoutINS5_IJNSA_ILi2EEESB_SB_EEENS5_IJSB_NSA_ILi0EEESX_EEEEENS5_IJNS4_10UnderscoreES10_S10_EEEEENS4_13SM90_TMA_LOADENS4_14ComposedLayoutINS4_7SwizzleILi3ELi4ELi3EEENS4_18smem_ptr_flag_bitsILi16EEENSU_INS5_IJNSA_ILi8EEESG_EEENS5_IJSG_SB_EEEEEEEvNS4_8identityES13_NS14_IS16_S18_NSU_INS5_IJSG_S19_EEENS5_IJSB_SG_EEEEEEEvS1E_EENS_8epilogue10collective6detail29Sm90TmaWarpSpecializedAdapterINS1L_15DefaultEpilogueISI_SJ_SJ_NS1K_6thread17LinearCombinationISI_Li1EffLNS1P_9ScaleType4KindE0ELNS_15FloatRoundStyleE2ESI_EENS1_15EpilogueDefaultEEEEEvvEEEEvNT_6ParamsE:
	.zero		1664


//--------------------- SYMBOLS --------------------------

	.type		.nv.reservedSmem.offset0,@object
	.size		.nv.reservedSmem.offset0,0x4
	.type		__assertfail,@function
